	.target	sm_90a

	.elftype	@"ET_EXEC"


//--------------------- .note.nv.tkinfo           --------------------------
	.section	.note.nv.tkinfo,"",@"SHT_NOTE"
	.sectionflags	@"SHF_NOTE_NV_TKINFO"
	.tkinfo
        /*0018*/ 	.word	0x00000002
        /*0030*/ 	.string	""
        /*0030*/ 	.string	"ptxas"
        /*0030*/ 	.string	"Cuda compilation tools, release 13.0, V13.0.88"
        /*0030*/ 	.string	"Build cuda_13.0.r13.0/compiler.36424714_0"
        /*0030*/ 	.string	"-arch sm_90a -m 64 "



//--------------------- .note.nv.cuinfo           --------------------------
	.section	.note.nv.cuinfo,"",@"SHT_NOTE"
	.sectionflags	@"SHF_NOTE_NV_CUINFO"
        /*0018*/ 	.short	0x0002
        /*001a*/ 	.short	0x005a
        /*001c*/ 	.short	0x0082
	.zero		2


//--------------------- .nv.info                  --------------------------
	.section	.nv.info,"",@"SHT_CUDA_INFO"
	.align	4


	//----- nvinfo : EIATTR_REGCOUNT
	.align		4
        /*0000*/ 	.byte	0x04, 0x2f
        /*0002*/ 	.short	(.L_15 - .L_14)
	.align		4
.L_14:
        /*0004*/ 	.word	index@(_ZN7cutlass13device_kernelINS_4gemm6kernel13GemmUniversalIN4cute5tupleIJiiiiEEENS1_10collective13CollectiveMmaINS1_34MainloopSm90TmaGmmaWarpSpecializedILi5ENS5_IJNS4_1CILi1EEESB_SB_EEENS1_32KernelTmaWarpSpecializedPingpongEEENS5_IJNSA_ILi64EEENSA_ILi256EEESF_EEEfNS5_IJlSB_lEEEfSI_NS4_8TiledMMAINS4_8MMA_AtomIJNS4_4SM904GMMA30MMA_64x256x8_F32TF32TF32_SS_TNILNSM_7ScaleInE1ELSO_1EEEEEENS4_6LayoutISC_NS5_IJNSA_ILi0EEESS_SS_EEEEENS5_IJNS4_10UnderscoreESV_SV_EEEEENS4_13SM90_TMA_LOADENS4_14ComposedLayoutINS4_7SwizzleILi3ELi4ELi3EEENS4_18smem_ptr_flag_bitsILi32EEENSR_INS5_IJNSA_ILi8EEENSA_ILi32EEEEEENS5_IJS15_SB_EEEEEEEvNS4_8identityESY_S19_vS1A_EENS_8epilogue10collective6detail29Sm90TmaWarpSpecializedAdapterINS1D_15DefaultEpilogueIfSI_SI_NS1C_6thread17LinearCombinationIfLi1EffLNS1H_9ScaleType4KindE0ELNS_15FloatRoundStyleE2EfEENS1_15EpilogueDefaultEEEEEvvEEEEvNT_6ParamsE)
        /*0008*/ 	.word	0x000000a8


	//----- nvinfo : EIATTR_FRAME_SIZE
	.align		4
.L_15:
        /*000c*/ 	.byte	0x04, 0x11
        /*000e*/ 	.short	(.L_17 - .L_16)
	.align		4
.L_16:
        /*0010*/ 	.word	index@(_ZN7cutlass13device_kernelINS_4gemm6kernel13GemmUniversalIN4cute5tupleIJiiiiEEENS1_10collective13CollectiveMmaINS1_34MainloopSm90TmaGmmaWarpSpecializedILi5ENS5_IJNS4_1CILi1EEESB_SB_EEENS1_32KernelTmaWarpSpecializedPingpongEEENS5_IJNSA_ILi64EEENSA_ILi256EEESF_EEEfNS5_IJlSB_lEEEfSI_NS4_8TiledMMAINS4_8MMA_AtomIJNS4_4SM904GMMA30MMA_64x256x8_F32TF32TF32_SS_TNILNSM_7ScaleInE1ELSO_1EEEEEENS4_6LayoutISC_NS5_IJNSA_ILi0EEESS_SS_EEEEENS5_IJNS4_10UnderscoreESV_SV_EEEEENS4_13SM90_TMA_LOADENS4_14ComposedLayoutINS4_7SwizzleILi3ELi4ELi3EEENS4_18smem_ptr_flag_bitsILi32EEENSR_INS5_IJNSA_ILi8EEENSA_ILi32EEEEEENS5_IJS15_SB_EEEEEEEvNS4_8identityESY_S19_vS1A_EENS_8epilogue10collective6detail29Sm90TmaWarpSpecializedAdapterINS1D_15DefaultEpilogueIfSI_SI_NS1C_6thread17LinearCombinationIfLi1EffLNS1H_9ScaleType4KindE0ELNS_15FloatRoundStyleE2EfEENS1_15EpilogueDefaultEEEEEvvEEEEvNT_6ParamsE)
        /*0014*/ 	.word	0x00000008


	//----- nvinfo : EIATTR_MIN_STACK_SIZE
	.align		4
.L_17:
        /*0018*/ 	.byte	0x04, 0x12
        /*001a*/ 	.short	(.L_19 - .L_18)
	.align		4
.L_18:
        /*001c*/ 	.word	index@(_ZN7cutlass13device_kernelINS_4gemm6kernel13GemmUniversalIN4cute5tupleIJiiiiEEENS1_10collective13CollectiveMmaINS1_34MainloopSm90TmaGmmaWarpSpecializedILi5ENS5_IJNS4_1CILi1EEESB_SB_EEENS1_32KernelTmaWarpSpecializedPingpongEEENS5_IJNSA_ILi64EEENSA_ILi256EEESF_EEEfNS5_IJlSB_lEEEfSI_NS4_8TiledMMAINS4_8MMA_AtomIJNS4_4SM904GMMA30MMA_64x256x8_F32TF32TF32_SS_TNILNSM_7ScaleInE1ELSO_1EEEEEENS4_6LayoutISC_NS5_IJNSA_ILi0EEESS_SS_EEEEENS5_IJNS4_10UnderscoreESV_SV_EEEEENS4_13SM90_TMA_LOADENS4_14ComposedLayoutINS4_7SwizzleILi3ELi4ELi3EEENS4_18smem_ptr_flag_bitsILi32EEENSR_INS5_IJNSA_ILi8EEENSA_ILi32EEEEEENS5_IJS15_SB_EEEEEEEvNS4_8identityESY_S19_vS1A_EENS_8epilogue10collective6detail29Sm90TmaWarpSpecializedAdapterINS1D_15DefaultEpilogueIfSI_SI_NS1C_6thread17LinearCombinationIfLi1EffLNS1H_9ScaleType4KindE0ELNS_15FloatRoundStyleE2EfEENS1_15EpilogueDefaultEEEEEvvEEEEvNT_6ParamsE)
        /*0020*/ 	.word	0x00000008
.L_19:


//--------------------- .nv.compat                --------------------------
	.section	.nv.compat,"",@"SHT_CUDA_COMPAT_INFO"
	.align	4
        /*0000*/ 	.byte	0x02, 0x09, 0x01, 0x00, 0x02, 0x02, 0x04, 0x00, 0x02, 0x05, 0x05, 0x00, 0x03, 0x07, 0x01, 0x01
        /*0010*/ 	.byte	0x02, 0x03, 0x01, 0x00, 0x02, 0x06, 0x01, 0x00, 0x04, 0x0b, 0x08, 0x00, 0x00, 0x00, 0x00, 0x00
        /*0020*/ 	.byte	0x00, 0x00, 0x00, 0x00


//--------------------- .nv.info._ZN7cutlass13device_kernelINS_4gemm6kernel13GemmUniversalIN4cute5tupleIJiiiiEEENS1_10collective13CollectiveMmaINS1_34MainloopSm90TmaGmmaWarpSpecializedILi5ENS5_IJNS4_1CILi1EEESB_SB_EEENS1_32KernelTmaWarpSpecializedPingpongEEENS5_IJNSA_ILi64EEENSA_ILi256EEESF_EEEfNS5_IJlSB_lEEEfSI_NS4_8TiledMMAINS4_8MMA_AtomIJNS4_4SM904GMMA30MMA_64x256x8_F32TF32TF32_SS_TNILNSM_7ScaleInE1ELSO_1EEEEEENS4_6LayoutISC_NS5_IJNSA_ILi0EEESS_SS_EEEEENS5_IJNS4_10UnderscoreESV_SV_EEEEENS4_13SM90_TMA_LOADENS4_14ComposedLayoutINS4_7SwizzleILi3ELi4ELi3EEENS4_18smem_ptr_flag_bitsILi32EEENSR_INS5_IJNSA_ILi8EEENSA_ILi32EEEEEENS5_IJS15_SB_EEEEEEEvNS4_8identityESY_S19_vS1A_EENS_8epilogue10collective6detail29Sm90TmaWarpSpecializedAdapterINS1D_15DefaultEpilogueIfSI_SI_NS1C_6thread17LinearCombinationIfLi1EffLNS1H_9ScaleType4KindE0ELNS_15FloatRoundStyleE2EfEENS1_15EpilogueDefaultEEEEEvvEEEEvNT_6ParamsE --------------------------
	.section	.nv.info._ZN7cutlass13device_kernelINS_4gemm6kernel13GemmUniversalIN4cute5tupleIJiiiiEEENS1_10collective13CollectiveMmaINS1_34MainloopSm90TmaGmmaWarpSpecializedILi5ENS5_IJNS4_1CILi1EEESB_SB_EEENS1_32KernelTmaWarpSpecializedPingpongEEENS5_IJNSA_ILi64EEENSA_ILi256EEESF_EEEfNS5_IJlSB_lEEEfSI_NS4_8TiledMMAINS4_8MMA_AtomIJNS4_4SM904GMMA30MMA_64x256x8_F32TF32TF32_SS_TNILNSM_7ScaleInE1ELSO_1EEEEEENS4_6LayoutISC_NS5_IJNSA_ILi0EEESS_SS_EEEEENS5_IJNS4_10UnderscoreESV_SV_EEEEENS4_13SM90_TMA_LOADENS4_14ComposedLayoutINS4_7SwizzleILi3ELi4ELi3EEENS4_18smem_ptr_flag_bitsILi32EEENSR_INS5_IJNSA_ILi8EEENSA_ILi32EEEEEENS5_IJS15_SB_EEEEEEEvNS4_8identityESY_S19_vS1A_EENS_8epilogue10collective6detail29Sm90TmaWarpSpecializedAdapterINS1D_15DefaultEpilogueIfSI_SI_NS1C_6thread17LinearCombinationIfLi1EffLNS1H_9ScaleType4KindE0ELNS_15FloatRoundStyleE2EfEENS1_15EpilogueDefaultEEEEEvvEEEEvNT_6ParamsE,"",@"SHT_CUDA_INFO"
	.sectionflags	@""
	.align	4


	//----- nvinfo : EIATTR_CUDA_API_VERSION
	.align		4
        /*0000*/ 	.byte	0x04, 0x37
        /*0002*/ 	.short	(.L_21 - .L_20)
.L_20:
        /*0004*/ 	.word	0x00000082


	//----- nvinfo : EIATTR_KPARAM_INFO
	.align		4
.L_21:
        /*0008*/ 	.byte	0x04, 0x17
        /*000a*/ 	.short	(.L_23 - .L_22)
.L_22:
        /*000c*/ 	.word	0x00000000
        /*0010*/ 	.short	0x0000
        /*0012*/ 	.short	0x0070
        /*0014*/ 	.byte	0x00, 0xf0, 0x01, 0x10


	//----- nvinfo : EIATTR_SPARSE_MMA_MASK
	.align		4
.L_23:
        /*0018*/ 	.byte	0x03, 0x50
        /*001a*/ 	.short	0x0000


	//----- nvinfo : EIATTR_MAXREG_COUNT
	.align		4
        /*001c*/ 	.byte	0x03, 0x1b
        /*001e*/ 	.short	0x00a8


	//----- nvinfo : EIATTR_NUM_BARRIERS
	.align		4
        /*0020*/ 	.byte	0x02, 0x4c
        /*0022*/ 	.byte	0x01
	.zero		1


	//----- nvinfo : EIATTR_EXTERNS
	.align		4
        /*0024*/ 	.byte	0x04, 0x0f
        /*0026*/ 	.short	(.L_25 - .L_24)


	//   ....[0]....
	.align		4
.L_24:
        /*0028*/ 	.word	index@(__assertfail)


	//----- nvinfo : EIATTR_ANNOTATIONS
	.align		4
.L_25:
        /*002c*/ 	.byte	0x04, 0x55
        /*002e*/ 	.short	(.L_27 - .L_26)


	//   ....[0]....
.L_26:
        /*0030*/ 	.word	0x00000001
        /*0034*/ 	.byte	0xf0, 0x0a, 0x00, 0x00, 0x01, 0x00, 0x00, 0x00, 0xb0, 0x88, 0x00, 0x00, 0x01, 0x00, 0x00, 0x00
        /*0044*/ 	.byte	0x80, 0x95, 0x00, 0x00


	//----- nvinfo : EIATTR_MERCURY_ISA_VERSION
	.align		4
.L_27:
        /*0048*/ 	.byte	0x03, 0x5f
        /*004a*/ 	.short	0x0101


	//----- nvinfo : EIATTR_INT_WARP_WIDE_INSTR_OFFSETS
	.align		4
        /*004c*/ 	.byte	0x04, 0x31
        /*004e*/ 	.short	(.L_29 - .L_28)


	//   ....[0]....
.L_28:
        /*0050*/ 	.word	0x00000400


	//   ....[1]....
        /*0054*/ 	.word	0x00000420


	//   ....[2]....
        /*0058*/ 	.word	0x000004a0


	//   ....[3]....
        /*005c*/ 	.word	0x000004b0


	//   ....[4]....
        /*0060*/ 	.word	0x000004c0


	//   ....[5]....
        /*0064*/ 	.word	0x000004e0


	//   ....[6]....
        /*0068*/ 	.word	0x00000570


	//   ....[7]....
        /*006c*/ 	.word	0x00000590


	//----- nvinfo : EIATTR_COOP_GROUP_MASK_REGIDS
	.align		4
.L_29:
        /*0070*/ 	.byte	0x04, 0x29
        /*0072*/ 	.short	(.L_31 - .L_30)


	//   ....[0]....
.L_30:
        /*0074*/ 	.word	0xffffffff


	//   ....[1]....
        /*0078*/ 	.word	0xffffffff


	//   ....[2]....
        /*007c*/ 	.word	0xffffffff


	//   ....[3]....
        /*0080*/ 	.word	0xffffffff


	//   ....[4]....
        /*0084*/ 	.word	0xffffffff


	//   ....[5]....
        /*0088*/ 	.word	0xffffffff


	//----- nvinfo : EIATTR_COOP_GROUP_INSTR_OFFSETS
	.align		4
.L_31:
        /*008c*/ 	.byte	0x04, 0x28
        /*008e*/ 	.short	(.L_33 - .L_32)


	//   ....[0]....
.L_32:
        /*0090*/ 	.word	0x00000070


	//   ....[1]....
        /*0094*/ 	.word	0x00000080


	//   ....[2]....
        /*0098*/ 	.word	0x00000140


	//   ....[3]....
        /*009c*/ 	.word	0x000002f0


	//   ....[4]....
        /*00a0*/ 	.word	0x00000330


	//   ....[5]....
        /*00a4*/ 	.word	0x00000380


	//----- nvinfo : EIATTR_REG_RECONFIG
	.align		4
.L_33:
        /*00a8*/ 	.byte	0x01, 0x54
	.zero		2


	//----- nvinfo : EIATTR_SYSCALL_OFFSETS
	.align		4
        /*00ac*/ 	.byte	0x04, 0x46
        /*00ae*/ 	.short	(.L_35 - .L_34)


	//   ....[0]....
.L_34:
        /*00b0*/ 	.word	0x000015a0


	//----- nvinfo : EIATTR_MBARRIER_INSTR_OFFSETS
	.align		4
.L_35:
        /*00b4*/ 	.byte	0x04, 0x39
        /*00b6*/ 	.short	(.L_37 - .L_36)


	//   ....[0]....
.L_36:
        /*00b8*/ 	.word	0x00000240
        /*00bc*/ 	.word	0x000000ff
        /*00c0*/ 	.word	0x00000000
        /*00c4*/ 	.short	0x0100
        /*00c6*/ 	.byte	0x08
	.zero		1


	//   ....[1]....
        /*00c8*/ 	.word	0x00000250
        /*00cc*/ 	.word	0x000000ff
        /*00d0*/ 	.word	0x00000028
        /*00d4*/ 	.short	0x0100
        /*00d6*/ 	.byte	0x08
	.zero		1


	//   ....[2]....
        /*00d8*/ 	.word	0x00000260
        /*00dc*/ 	.word	0x000000ff
        /*00e0*/ 	.word	0x00000008
        /*00e4*/ 	.short	0x0100
        /*00e6*/ 	.byte	0x08
	.zero		1


	//   ....[3]....
        /*00e8*/ 	.word	0x00000270
        /*00ec*/ 	.word	0x000000ff
        /*00f0*/ 	.word	0x00000030
        /*00f4*/ 	.short	0x0100
        /*00f6*/ 	.byte	0x08
	.zero		1


	//   ....[4]....
        /*00f8*/ 	.word	0x00000280
        /*00fc*/ 	.word	0x000000ff
        /*0100*/ 	.word	0x00000010
        /*0104*/ 	.short	0x0100
        /*0106*/ 	.byte	0x08
	.zero		1


	//   ....[5]....
        /*0108*/ 	.word	0x00000290
        /*010c*/ 	.word	0x000000ff
        /*0110*/ 	.word	0x00000038
        /*0114*/ 	.short	0x0100
        /*0116*/ 	.byte	0x08
	.zero		1


	//   ....[6]....
        /*0118*/ 	.word	0x000002a0
        /*011c*/ 	.word	0x000000ff
        /*0120*/ 	.word	0x00000018
        /*0124*/ 	.short	0x0100
        /*0126*/ 	.byte	0x08
	.zero		1


	//   ....[7]....
        /*0128*/ 	.word	0x000002b0
        /*012c*/ 	.word	0x000000ff
        /*0130*/ 	.word	0x00000040
        /*0134*/ 	.short	0x0100
        /*0136*/ 	.byte	0x08
	.zero		1


	//   ....[8]....
        /*0138*/ 	.word	0x000002c0
        /*013c*/ 	.word	0x000000ff
        /*0140*/ 	.word	0x00000020
        /*0144*/ 	.short	0x0100
        /*0146*/ 	.byte	0x08
	.zero		1


	//   ....[9]....
        /*0148*/ 	.word	0x000002d0
        /*014c*/ 	.word	0x000000ff
        /*0150*/ 	.word	0x00000048
        /*0154*/ 	.short	0x0100
        /*0156*/ 	.byte	0x08
	.zero		1


	//   ....[10]....
        /*0158*/ 	.word	0x000005d0
        /*015c*/ 	.word	0x000000ff
        /*0160*/ 	.word	0x00000080
        /*0164*/ 	.short	0x0100
        /*0166*/ 	.byte	0x08
	.zero		1


	//   ....[11]....
        /*0168*/ 	.word	0x00000640
        /*016c*/ 	.word	0x000000ff
        /*0170*/ 	.word	0x00000088
        /*0174*/ 	.short	0x0100
        /*0176*/ 	.byte	0x08
	.zero		1


	//   ....[12]....
        /*0178*/ 	.word	0x00000660
        /*017c*/ 	.word	0x000000ff
        /*0180*/ 	.word	0x00000060
        /*0184*/ 	.short	0x0100
        /*0186*/ 	.byte	0x09
	.zero		1


	//   ....[13]....
        /*0188*/ 	.word	0x00000670
        /*018c*/ 	.word	0x000000ff
        /*0190*/ 	.word	0x00000068
        /*0194*/ 	.short	0x0100
        /*0196*/ 	.byte	0x09
	.zero		1


	//   ....[14]....
        /*0198*/ 	.word	0x00000680
        /*019c*/ 	.word	0x000000ff
        /*01a0*/ 	.word	0x00000070
        /*01a4*/ 	.short	0x0100
        /*01a6*/ 	.byte	0x09
	.zero		1


	//   ....[15]....
        /*01a8*/ 	.word	0x00000690
        /*01ac*/ 	.word	0x000000ff
        /*01b0*/ 	.word	0x00000078
        /*01b4*/ 	.short	0x0100
        /*01b6*/ 	.byte	0x09
	.zero		1


	//   ....[16]....
        /*01b8*/ 	.word	0x00001480
        /*01bc*/ 	.word	0x0000009d
        /*01c0*/ 	.word	0x00000000
        /*01c4*/ 	.short	0x010a
        /*01c6*/ 	.byte	0x2a
	.zero		1


	//   ....[17]....
        /*01c8*/ 	.word	0x00001620
        /*01cc*/ 	.word	0x00000003
        /*01d0*/ 	.word	0x00000000
        /*01d4*/ 	.short	0x010a
        /*01d6*/ 	.byte	0x3f
	.zero		1


	//   ....[18]....
        /*01d8*/ 	.word	0x00001680
        /*01dc*/ 	.word	0x00000003
        /*01e0*/ 	.word	0x00000000
        /*01e4*/ 	.short	0x010a
        /*01e6*/ 	.byte	0x3f
	.zero		1


	//   ....[19]....
        /*01e8*/ 	.word	0x00001c10
        /*01ec*/ 	.word	0x000000ff
        /*01f0*/ 	.word	0x00000000
        /*01f4*/ 	.short	0x010a
        /*01f6*/ 	.byte	0x08
	.zero		1


	//   ....[20]....
        /*01f8*/ 	.word	0x00001c50
        /*01fc*/ 	.word	0x000000ff
        /*0200*/ 	.word	0x00000000
        /*0204*/ 	.short	0x010a
        /*0206*/ 	.byte	0x08
	.zero		1


	//   ....[21]....
        /*0208*/ 	.word	0x000020e0
        /*020c*/ 	.word	0x000000ff
        /*0210*/ 	.word	0x00000000
        /*0214*/ 	.short	0x0101
        /*0216*/ 	.byte	0x08
	.zero		1


	//   ....[22]....
        /*0218*/ 	.word	0x000021d0
        /*021c*/ 	.word	0x0000009e
        /*0220*/ 	.word	0x00000000
        /*0224*/ 	.short	0x0101
        /*0226*/ 	.byte	0x2d
	.zero		1


	//   ....[23]....
        /*0228*/ 	.word	0x000022a0
        /*022c*/ 	.word	0x000000ff
        /*0230*/ 	.word	0x00000000
        /*0234*/ 	.short	0x0101
        /*0236*/ 	.byte	0x06
	.zero		1


	//   ....[24]....
        /*0238*/ 	.word	0x00002350
        /*023c*/ 	.word	0x0000009d
        /*0240*/ 	.word	0x00000010
        /*0244*/ 	.short	0x010a
        /*0246*/ 	.byte	0x2a
	.zero		1


	//   ....[25]....
        /*0248*/ 	.word	0x000088d0
        /*024c*/ 	.word	0x000000a0
        /*0250*/ 	.word	0x00000000
        /*0254*/ 	.short	0x0101
        /*0256*/ 	.byte	0x2d
	.zero		1


	//   ....[26]....
        /*0258*/ 	.word	0x00009230
        /*025c*/ 	.word	0x0000000a
        /*0260*/ 	.word	0x00000028
        /*0264*/ 	.short	0x010a
        /*0266*/ 	.byte	0x3f
	.zero		1


	//   ....[27]....
        /*0268*/ 	.word	0x00009690
        /*026c*/ 	.word	0x00000005
        /*0270*/ 	.word	0x00000088
        /*0274*/ 	.short	0x0101
        /*0276*/ 	.byte	0x3f
	.zero		1


	//   ....[28]....
        /*0278*/ 	.word	0x00009e10
        /*027c*/ 	.word	0x00000009
        /*0280*/ 	.word	0x00000000
        /*0284*/ 	.short	0x010a
        /*0286*/ 	.byte	0x3f
	.zero		1


	//   ....[29]....
        /*0288*/ 	.word	0x00009e90
        /*028c*/ 	.word	0x00000008
        /*0290*/ 	.word	0x00000000
        /*0294*/ 	.short	0x010a
        /*0296*/ 	.byte	0x3f
	.zero		1


	//   ....[30]....
        /*0298*/ 	.word	0x00009f20
        /*029c*/ 	.word	0x00000009
        /*02a0*/ 	.word	0x00000000
        /*02a4*/ 	.short	0x010a
        /*02a6*/ 	.byte	0x3f
	.zero		1


	//   ....[31]....
        /*02a8*/ 	.word	0x00009fb0
        /*02ac*/ 	.word	0x00000006
        /*02b0*/ 	.word	0x00000000
        /*02b4*/ 	.short	0x010a
        /*02b6*/ 	.byte	0x3f
	.zero		1


	//   ....[32]....
        /*02b8*/ 	.word	0x0000a040
        /*02bc*/ 	.word	0x00000003
        /*02c0*/ 	.word	0x00000000
        /*02c4*/ 	.short	0x010a
        /*02c6*/ 	.byte	0x3f
	.zero		1


	//   ....[33]....
        /*02c8*/ 	.word	0x0000a0a0
        /*02cc*/ 	.word	0x0000009f
        /*02d0*/ 	.word	0x00000000
        /*02d4*/ 	.short	0x010a
        /*02d6*/ 	.byte	0x3f
	.zero		1


	//   ....[34]....
        /*02d8*/ 	.word	0x0000a0f0
        /*02dc*/ 	.word	0x00000003
        /*02e0*/ 	.word	0x00000000
        /*02e4*/ 	.short	0x010a
        /*02e6*/ 	.byte	0x3f
	.zero		1


	//   ....[35]....
        /*02e8*/ 	.word	0x0000a150
        /*02ec*/ 	.word	0x00000004
        /*02f0*/ 	.word	0x00000000
        /*02f4*/ 	.short	0x010a
        /*02f6*/ 	.byte	0x3f
	.zero		1


	//   ....[36]....
        /*02f8*/ 	.word	0x0000a1a0
        /*02fc*/ 	.word	0x0000009f
        /*0300*/ 	.word	0x00000010
        /*0304*/ 	.short	0x010a
        /*0306*/ 	.byte	0x3f
	.zero		1


	//   ....[37]....
        /*0308*/ 	.word	0x0000a270
        /*030c*/ 	.word	0x0000000a
        /*0310*/ 	.word	0x00000028
        /*0314*/ 	.short	0x010a
        /*0316*/ 	.byte	0x3f
	.zero		1


	//   ....[38]....
        /*0318*/ 	.word	0x0000a340
        /*031c*/ 	.word	0x00000009
        /*0320*/ 	.word	0x00000000
        /*0324*/ 	.short	0x010a
        /*0326*/ 	.byte	0x3f
	.zero		1


	//   ....[39]....
        /*0328*/ 	.word	0x0000a390
        /*032c*/ 	.word	0x00000008
        /*0330*/ 	.word	0x00000000
        /*0334*/ 	.short	0x010a
        /*0336*/ 	.byte	0x3f
	.zero		1


	//   ....[40]....
        /*0338*/ 	.word	0x0000a3e0
        /*033c*/ 	.word	0x00000009
        /*0340*/ 	.word	0x00000000
        /*0344*/ 	.short	0x010a
        /*0346*/ 	.byte	0x3f
	.zero		1


	//   ....[41]....
        /*0348*/ 	.word	0x0000a430
        /*034c*/ 	.word	0x00000006
        /*0350*/ 	.word	0x00000000
        /*0354*/ 	.short	0x010a
        /*0356*/ 	.byte	0x3f
	.zero		1


	//----- nvinfo : EIATTR_NUM_MBARRIERS
	.align		4
.L_37:
        /*0358*/ 	.byte	0x03, 0x38
        /*035a*/ 	.short	0x0010


	//----- nvinfo : EIATTR_EXIT_INSTR_OFFSETS
	.align		4
        /*035c*/ 	.byte	0x04, 0x1c
        /*035e*/ 	.short	(.L_39 - .L_38)


	//   ....[0]....
.L_38:
        /*0360*/ 	.word	0x000011a0


	//   ....[1]....
        /*0364*/ 	.word	0x00001200


	//   ....[2]....
        /*0368*/ 	.word	0x00008f60


	//   ....[3]....
        /*036c*/ 	.word	0x00008f90


	//   ....[4]....
        /*0370*/ 	.word	0x0000a090


	//----- nvinfo : EIATTR_MAX_THREADS
	.align		4
.L_39:
        /*0374*/ 	.byte	0x04, 0x05
        /*0376*/ 	.short	(.L_41 - .L_40)
.L_40:
        /*0378*/ 	.word	0x00000180
        /*037c*/ 	.word	0x00000001
        /*0380*/ 	.word	0x00000001


	//----- nvinfo : EIATTR_CRS_STACK_SIZE
	.align		4
.L_41:
        /*0384*/ 	.byte	0x04, 0x1e
        /*0386*/ 	.short	(.L_43 - .L_42)
.L_42:
        /*0388*/ 	.word	0x00000000


	//----- nvinfo : EIATTR_CBANK_PARAM_SIZE
	.align		4
.L_43:
        /*038c*/ 	.byte	0x03, 0x19
        /*038e*/ 	.short	0x0470


	//----- nvinfo : EIATTR_PARAM_CBANK
	.align		4
        /*0390*/ 	.byte	0x04, 0x0a
        /*0392*/ 	.short	(.L_45 - .L_44)
	.align		4
.L_44:
        /*0394*/ 	.word	index@(.nv.constant0._ZN7cutlass13device_kernelINS_4gemm6kernel13GemmUniversalIN4cute5tupleIJiiiiEEENS1_10collective13CollectiveMmaINS1_34MainloopSm90TmaGmmaWarpSpecializedILi5ENS5_IJNS4_1CILi1EEESB_SB_EEENS1_32KernelTmaWarpSpecializedPingpongEEENS5_IJNSA_ILi64EEENSA_ILi256EEESF_EEEfNS5_IJlSB_lEEEfSI_NS4_8TiledMMAINS4_8MMA_AtomIJNS4_4SM904GMMA30MMA_64x256x8_F32TF32TF32_SS_TNILNSM_7ScaleInE1ELSO_1EEEEEENS4_6LayoutISC_NS5_IJNSA_ILi0EEESS_SS_EEEEENS5_IJNS4_10UnderscoreESV_SV_EEEEENS4_13SM90_TMA_LOADENS4_14ComposedLayoutINS4_7SwizzleILi3ELi4ELi3EEENS4_18smem_ptr_flag_bitsILi32EEENSR_INS5_IJNSA_ILi8EEENSA_ILi32EEEEEENS5_IJS15_SB_EEEEEEEvNS4_8identityESY_S19_vS1A_EENS_8epilogue10collective6detail29Sm90TmaWarpSpecializedAdapterINS1D_15DefaultEpilogueIfSI_SI_NS1C_6thread17LinearCombinationIfLi1EffLNS1H_9ScaleType4KindE0ELNS_15FloatRoundStyleE2EfEENS1_15EpilogueDefaultEEEEEvvEEEEvNT_6ParamsE)
        /*0398*/ 	.short	0x0210
        /*039a*/ 	.short	0x0470


	//----- nvinfo : EIATTR_SW_WAR
	.align		4
.L_45:
        /*039c*/ 	.byte	0x04, 0x36
        /*039e*/ 	.short	(.L_47 - .L_46)
.L_46:
        /*03a0*/ 	.word	0x00000008
.L_47:


//--------------------- .nv.callgraph             --------------------------
	.section	.nv.callgraph,"",@"SHT_CUDA_CALLGRAPH"
	.align	4
	.sectionentsize	8
	.align		4
        /*0000*/ 	.word	0x00000000
	.align		4
        /*0004*/ 	.word	0xffffffff
	.align		4
        /*0008*/ 	.word	index@(_ZN7cutlass13device_kernelINS_4gemm6kernel13GemmUniversalIN4cute5tupleIJiiiiEEENS1_10collective13CollectiveMmaINS1_34MainloopSm90TmaGmmaWarpSpecializedILi5ENS5_IJNS4_1CILi1EEESB_SB_EEENS1_32KernelTmaWarpSpecializedPingpongEEENS5_IJNSA_ILi64EEENSA_ILi256EEESF_EEEfNS5_IJlSB_lEEEfSI_NS4_8TiledMMAINS4_8MMA_AtomIJNS4_4SM904GMMA30MMA_64x256x8_F32TF32TF32_SS_TNILNSM_7ScaleInE1ELSO_1EEEEEENS4_6LayoutISC_NS5_IJNSA_ILi0EEESS_SS_EEEEENS5_IJNS4_10UnderscoreESV_SV_EEEEENS4_13SM90_TMA_LOADENS4_14ComposedLayoutINS4_7SwizzleILi3ELi4ELi3EEENS4_18smem_ptr_flag_bitsILi32EEENSR_INS5_IJNSA_ILi8EEENSA_ILi32EEEEEENS5_IJS15_SB_EEEEEEEvNS4_8identityESY_S19_vS1A_EENS_8epilogue10collective6detail29Sm90TmaWarpSpecializedAdapterINS1D_15DefaultEpilogueIfSI_SI_NS1C_6thread17LinearCombinationIfLi1EffLNS1H_9ScaleType4KindE0ELNS_15FloatRoundStyleE2EfEENS1_15EpilogueDefaultEEEEEvvEEEEvNT_6ParamsE)
	.align		4
        /*000c*/ 	.word	index@(__assertfail)
	.align		4
        /*0010*/ 	.word	0x00000000
	.align		4
        /*0014*/ 	.word	0xfffffffe
	.align		4
        /*0018*/ 	.word	0x00000000
	.align		4
        /*001c*/ 	.word	0xfffffffd
	.align		4
        /*0020*/ 	.word	0x00000000
	.align		4
        /*0024*/ 	.word	0xfffffffc


//--------------------- .nv.constant4             --------------------------
	.section	.nv.constant4,"a",@progbits
	.align	8
	.align		8
.nv.constant4:
        /*0000*/ 	.dword	__assertfail
	.align		8
        /*0008*/ 	.dword	__unnamed_1
	.align		8
        /*0010*/ 	.dword	_ZN40_INTERNAL_96f3cad8_4_k_cu_e236556c_213154cuda3std3__45__cpo5beginE
	.align		8
        /*0018*/ 	.dword	_ZN40_INTERNAL_96f3cad8_4_k_cu_e236556c_213154cuda3std3__45__cpo3endE
	.align		8
        /*0020*/ 	.dword	_ZN40_INTERNAL_96f3cad8_4_k_cu_e236556c_213154cuda3std3__45__cpo6cbeginE
	.align		8
        /*0028*/ 	.dword	_ZN40_INTERNAL_96f3cad8_4_k_cu_e236556c_213154cuda3std3__45__cpo4cendE
	.align		8
        /*0030*/ 	.dword	_ZN40_INTERNAL_96f3cad8_4_k_cu_e236556c_213154cuda3std3__442_GLOBAL__N__96f3cad8_4_k_cu_e236556c_213156ignoreE
	.align		8
        /*0038*/ 	.dword	_ZN40_INTERNAL_96f3cad8_4_k_cu_e236556c_213154cuda3std3__419piecewise_constructE
	.align		8
        /*0040*/ 	.dword	_ZN40_INTERNAL_96f3cad8_4_k_cu_e236556c_213154cuda3std3__48in_placeE
	.align		8
        /*0048*/ 	.dword	_ZN40_INTERNAL_96f3cad8_4_k_cu_e236556c_213154cuda3std6ranges3__45__cpo4swapE
	.align		8
        /*0050*/ 	.dword	_ZN40_INTERNAL_96f3cad8_4_k_cu_e236556c_213154cuda3std6ranges3__45__cpo9iter_moveE
	.align		8
        /*0058*/ 	.dword	_ZN40_INTERNAL_96f3cad8_4_k_cu_e236556c_213154cute7productE
	.align		8
        /*0060*/ 	.dword	_ZN40_INTERNAL_96f3cad8_4_k_cu_e236556c_213154cute1_E
	.align		8
        /*0068*/ 	.dword	$str$22
	.align		8
        /*0070*/ 	.dword	$str$23


//--------------------- .text._ZN7cutlass13device_kernelINS_4gemm6kernel13GemmUniversalIN4cute5tupleIJiiiiEEENS1_10collective13CollectiveMmaINS1_34MainloopSm90TmaGmmaWarpSpecializedILi5ENS5_IJNS4_1CILi1EEESB_SB_EEENS1_32KernelTmaWarpSpecializedPingpongEEENS5_IJNSA_ILi64EEENSA_ILi256EEESF_EEEfNS5_IJlSB_lEEEfSI_NS4_8TiledMMAINS4_8MMA_AtomIJNS4_4SM904GMMA30MMA_64x256x8_F32TF32TF32_SS_TNILNSM_7ScaleInE1ELSO_1EEEEEENS4_6LayoutISC_NS5_IJNSA_ILi0EEESS_SS_EEEEENS5_IJNS4_10UnderscoreESV_SV_EEEEENS4_13SM90_TMA_LOADENS4_14ComposedLayoutINS4_7SwizzleILi3ELi4ELi3EEENS4_18smem_ptr_flag_bitsILi32EEENSR_INS5_IJNSA_ILi8EEENSA_ILi32EEEEEENS5_IJS15_SB_EEEEEEEvNS4_8identityESY_S19_vS1A_EENS_8epilogue10collective6detail29Sm90TmaWarpSpecializedAdapterINS1D_15DefaultEpilogueIfSI_SI_NS1C_6thread17LinearCombinationIfLi1EffLNS1H_9ScaleType4KindE0ELNS_15FloatRoundStyleE2EfEENS1_15EpilogueDefaultEEEEEvvEEEEvNT_6ParamsE --------------------------
	.section	.text._ZN7cutlass13device_kernelINS_4gemm6kernel13GemmUniversalIN4cute5tupleIJiiiiEEENS1_10collective13CollectiveMmaINS1_34MainloopSm90TmaGmmaWarpSpecializedILi5ENS5_IJNS4_1CILi1EEESB_SB_EEENS1_32KernelTmaWarpSpecializedPingpongEEENS5_IJNSA_ILi64EEENSA_ILi256EEESF_EEEfNS5_IJlSB_lEEEfSI_NS4_8TiledMMAINS4_8MMA_AtomIJNS4_4SM904GMMA30MMA_64x256x8_F32TF32TF32_SS_TNILNSM_7ScaleInE1ELSO_1EEEEEENS4_6LayoutISC_NS5_IJNSA_ILi0EEESS_SS_EEEEENS5_IJNS4_10UnderscoreESV_SV_EEEEENS4_13SM90_TMA_LOADENS4_14ComposedLayoutINS4_7SwizzleILi3ELi4ELi3EEENS4_18smem_ptr_flag_bitsILi32EEENSR_INS5_IJNSA_ILi8EEENSA_ILi32EEEEEENS5_IJS15_SB_EEEEEEEvNS4_8identityESY_S19_vS1A_EENS_8epilogue10collective6detail29Sm90TmaWarpSpecializedAdapterINS1D_15DefaultEpilogueIfSI_SI_NS1C_6thread17LinearCombinationIfLi1EffLNS1H_9ScaleType4KindE0ELNS_15FloatRoundStyleE2EfEENS1_15EpilogueDefaultEEEEEvvEEEEvNT_6ParamsE,"ax",@progbits
	.align	128
.text._ZN7cutlass13device_kernelINS_4gemm6kernel13GemmUniversalIN4cute5tupleIJiiiiEEENS1_10collective13CollectiveMmaINS1_34MainloopSm90TmaGmmaWarpSpecializedILi5ENS5_IJNS4_1CILi1EEESB_SB_EEENS1_32KernelTmaWarpSpecializedPingpongEEENS5_IJNSA_ILi64EEENSA_ILi256EEESF_EEEfNS5_IJlSB_lEEEfSI_NS4_8TiledMMAINS4_8MMA_AtomIJNS4_4SM904GMMA30MMA_64x256x8_F32TF32TF32_SS_TNILNSM_7ScaleInE1ELSO_1EEEEEENS4_6LayoutISC_NS5_IJNSA_ILi0EEESS_SS_EEEEENS5_IJNS4_10UnderscoreESV_SV_EEEEENS4_13SM90_TMA_LOADENS4_14ComposedLayoutINS4_7SwizzleILi3ELi4ELi3EEENS4_18smem_ptr_flag_bitsILi32EEENSR_INS5_IJNSA_ILi8EEENSA_ILi32EEEEEENS5_IJS15_SB_EEEEEEEvNS4_8identityESY_S19_vS1A_EENS_8epilogue10collective6detail29Sm90TmaWarpSpecializedAdapterINS1D_15DefaultEpilogueIfSI_SI_NS1C_6thread17LinearCombinationIfLi1EffLNS1H_9ScaleType4KindE0ELNS_15FloatRoundStyleE2EfEENS1_15EpilogueDefaultEEEEEvvEEEEvNT_6ParamsE:
        .type           _ZN7cutlass13device_kernelINS_4gemm6kernel13GemmUniversalIN4cute5tupleIJiiiiEEENS1_10collective13CollectiveMmaINS1_34MainloopSm90TmaGmmaWarpSpecializedILi5ENS5_IJNS4_1CILi1EEESB_SB_EEENS1_32KernelTmaWarpSpecializedPingpongEEENS5_IJNSA_ILi64EEENSA_ILi256EEESF_EEEfNS5_IJlSB_lEEEfSI_NS4_8TiledMMAINS4_8MMA_AtomIJNS4_4SM904GMMA30MMA_64x256x8_F32TF32TF32_SS_TNILNSM_7ScaleInE1ELSO_1EEEEEENS4_6LayoutISC_NS5_IJNSA_ILi0EEESS_SS_EEEEENS5_IJNS4_10UnderscoreESV_SV_EEEEENS4_13SM90_TMA_LOADENS4_14ComposedLayoutINS4_7SwizzleILi3ELi4ELi3EEENS4_18smem_ptr_flag_bitsILi32EEENSR_INS5_IJNSA_ILi8EEENSA_ILi32EEEEEENS5_IJS15_SB_EEEEEEEvNS4_8identityESY_S19_vS1A_EENS_8epilogue10collective6detail29Sm90TmaWarpSpecializedAdapterINS1D_15DefaultEpilogueIfSI_SI_NS1C_6thread17LinearCombinationIfLi1EffLNS1H_9ScaleType4KindE0ELNS_15FloatRoundStyleE2EfEENS1_15EpilogueDefaultEEEEEvvEEEEvNT_6ParamsE,@function
        .size           _ZN7cutlass13device_kernelINS_4gemm6kernel13GemmUniversalIN4cute5tupleIJiiiiEEENS1_10collective13CollectiveMmaINS1_34MainloopSm90TmaGmmaWarpSpecializedILi5ENS5_IJNS4_1CILi1EEESB_SB_EEENS1_32KernelTmaWarpSpecializedPingpongEEENS5_IJNSA_ILi64EEENSA_ILi256EEESF_EEEfNS5_IJlSB_lEEEfSI_NS4_8TiledMMAINS4_8MMA_AtomIJNS4_4SM904GMMA30MMA_64x256x8_F32TF32TF32_SS_TNILNSM_7ScaleInE1ELSO_1EEEEEENS4_6LayoutISC_NS5_IJNSA_ILi0EEESS_SS_EEEEENS5_IJNS4_10UnderscoreESV_SV_EEEEENS4_13SM90_TMA_LOADENS4_14ComposedLayoutINS4_7SwizzleILi3ELi4ELi3EEENS4_18smem_ptr_flag_bitsILi32EEENSR_INS5_IJNSA_ILi8EEENSA_ILi32EEEEEENS5_IJS15_SB_EEEEEEEvNS4_8identityESY_S19_vS1A_EENS_8epilogue10collective6detail29Sm90TmaWarpSpecializedAdapterINS1D_15DefaultEpilogueIfSI_SI_NS1C_6thread17LinearCombinationIfLi1EffLNS1H_9ScaleType4KindE0ELNS_15FloatRoundStyleE2EfEENS1_15EpilogueDefaultEEEEEvvEEEEvNT_6ParamsE,(.L_x_327 - _ZN7cutlass13device_kernelINS_4gemm6kernel13GemmUniversalIN4cute5tupleIJiiiiEEENS1_10collective13CollectiveMmaINS1_34MainloopSm90TmaGmmaWarpSpecializedILi5ENS5_IJNS4_1CILi1EEESB_SB_EEENS1_32KernelTmaWarpSpecializedPingpongEEENS5_IJNSA_ILi64EEENSA_ILi256EEESF_EEEfNS5_IJlSB_lEEEfSI_NS4_8TiledMMAINS4_8MMA_AtomIJNS4_4SM904GMMA30MMA_64x256x8_F32TF32TF32_SS_TNILNSM_7ScaleInE1ELSO_1EEEEEENS4_6LayoutISC_NS5_IJNSA_ILi0EEESS_SS_EEEEENS5_IJNS4_10UnderscoreESV_SV_EEEEENS4_13SM90_TMA_LOADENS4_14ComposedLayoutINS4_7SwizzleILi3ELi4ELi3EEENS4_18smem_ptr_flag_bitsILi32EEENSR_INS5_IJNSA_ILi8EEENSA_ILi32EEEEEENS5_IJS15_SB_EEEEEEEvNS4_8identityESY_S19_vS1A_EENS_8epilogue10collective6detail29Sm90TmaWarpSpecializedAdapterINS1D_15DefaultEpilogueIfSI_SI_NS1C_6thread17LinearCombinationIfLi1EffLNS1H_9ScaleType4KindE0ELNS_15FloatRoundStyleE2EfEENS1_15EpilogueDefaultEEEEEvvEEEEvNT_6ParamsE)
        .other          _ZN7cutlass13device_kernelINS_4gemm6kernel13GemmUniversalIN4cute5tupleIJiiiiEEENS1_10collective13CollectiveMmaINS1_34MainloopSm90TmaGmmaWarpSpecializedILi5ENS5_IJNS4_1CILi1EEESB_SB_EEENS1_32KernelTmaWarpSpecializedPingpongEEENS5_IJNSA_ILi64EEENSA_ILi256EEESF_EEEfNS5_IJlSB_lEEEfSI_NS4_8TiledMMAINS4_8MMA_AtomIJNS4_4SM904GMMA30MMA_64x256x8_F32TF32TF32_SS_TNILNSM_7ScaleInE1ELSO_1EEEEEENS4_6LayoutISC_NS5_IJNSA_ILi0EEESS_SS_EEEEENS5_IJNS4_10UnderscoreESV_SV_EEEEENS4_13SM90_TMA_LOADENS4_14ComposedLayoutINS4_7SwizzleILi3ELi4ELi3EEENS4_18smem_ptr_flag_bitsILi32EEENSR_INS5_IJNSA_ILi8EEENSA_ILi32EEEEEENS5_IJS15_SB_EEEEEEEvNS4_8identityESY_S19_vS1A_EENS_8epilogue10collective6detail29Sm90TmaWarpSpecializedAdapterINS1D_15DefaultEpilogueIfSI_SI_NS1C_6thread17LinearCombinationIfLi1EffLNS1H_9ScaleType4KindE0ELNS_15FloatRoundStyleE2EfEENS1_15EpilogueDefaultEEEEEvvEEEEvNT_6ParamsE,@"STO_CUDA_ENTRY STV_DEFAULT"
_ZN7cutlass13device_kernelINS_4gemm6kernel13GemmUniversalIN4cute5tupleIJiiiiEEENS1_10collective13CollectiveMmaINS1_34MainloopSm90TmaGmmaWarpSpecializedILi5ENS5_IJNS4_1CILi1EEESB_SB_EEENS1_32KernelTmaWarpSpecializedPingpongEEENS5_IJNSA_ILi64EEENSA_ILi256EEESF_EEEfNS5_IJlSB_lEEEfSI_NS4_8TiledMMAINS4_8MMA_AtomIJNS4_4SM904GMMA30MMA_64x256x8_F32TF32TF32_SS_TNILNSM_7ScaleInE1ELSO_1EEEEEENS4_6LayoutISC_NS5_IJNSA_ILi0EEESS_SS_EEEEENS5_IJNS4_10UnderscoreESV_SV_EEEEENS4_13SM90_TMA_LOADENS4_14ComposedLayoutINS4_7SwizzleILi3ELi4ELi3EEENS4_18smem_ptr_flag_bitsILi32EEENSR_INS5_IJNSA_ILi8EEENSA_ILi32EEEEEENS5_IJS15_SB_EEEEEEEvNS4_8identityESY_S19_vS1A_EENS_8epilogue10collective6detail29Sm90TmaWarpSpecializedAdapterINS1D_15DefaultEpilogueIfSI_SI_NS1C_6thread17LinearCombinationIfLi1EffLNS1H_9ScaleType4KindE0ELNS_15FloatRoundStyleE2EfEENS1_15EpilogueDefaultEEEEEvvEEEEvNT_6ParamsE:
[----:B------:R-:W0:Y:S02]  /*0000*/  LDC R1, c[0x0][0x28] ;  /* 0x00000a00ff017b82 */ /* 0x000e240000000800 */
[----:B0-----:R-:W-:Y:S01]  /*0010*/  VIADD R1, R1, 0xfffffff8 ;  /* 0xfffffff801017836 */ /* 0x001fe20000000000 */
[----:B------:R-:W0:Y:S01]  /*0020*/  S2R R4, SR_TID.X ;  /* 0x0000000000047919 */ /* 0x000e220000002100 */
[----:B------:R-:W-:Y:S01]  /*0030*/  ELECT P0, URZ, PT ;  /* 0x00000000003f782f */ /* 0x000fe20003800000 */
[----:B------:R-:W-:Y:S01]  /*0040*/  BSSY B0, `(.L_x_0) ;  /* 0x000000f000007945 */ /* 0x000fe20003800000 */
[--C-:B0-----:R-:W-:Y:S02]  /*0050*/  SHF.R.U32.HI R0, RZ, 0x5, R4.reuse ;  /* 0x00000005ff007819 */ /* 0x101fe40000011604 */
[----:B------:R-:W-:-:S03]  /*0060*/  SHF.R.U32.HI R5, RZ, 0x7, R4 ;  /* 0x00000007ff057819 */ /* 0x000fc60000011604 */
[----:B------:R-:W0:Y:S04]  /*0070*/  SHFL.IDX PT, R2, R0, RZ, 0x1f ;  /* 0x00001fff00027589 */ /* 0x000e2800000e0000 */
[----:B------:R1:W2:Y:S01]  /*0080*/  SHFL.IDX PT, R8, R5, RZ, 0x1f ;  /* 0x00001fff05087589 */ /* 0x0002a200000e0000 */
[----:B0-----:R-:W-:-:S13]  /*0090*/  ISETP.NE.OR P0, PT, R2, RZ, !P0 ;  /* 0x000000ff0200720c */ /* 0x001fda0004705670 */
[----:B-12---:R-:W-:Y:S05]  /*00a0*/  @P0 BRA `(.L_x_1) ;  /* 0x0000000000200947 */ /* 0x006fea0003800000 */
[----:B------:R-:W-:Y:S02]  /*00b0*/  ULDC.64 UR4, c[0x0][0x198] ;  /* 0x0000660000047ab9 */ /* 0x000fe40000000a00 */
[----:B------:R-:W-:Y:S02]  /*00c0*/  UIADD3 UR6, UP0, UR4, 0xf0, URZ ;  /* 0x000000f004067890 */ /* 0x000fe4000ff1e03f */
[----:B------:R-:W-:Y:S02]  /*00d0*/  UIADD3 UR4, UP1, UR4, 0x1f0, URZ ;  /* 0x000001f004047890 */ /* 0x000fe4000ff3e03f */
[----:B------:R-:W-:Y:S02]  /*00e0*/  UIADD3.X UR7, URZ, UR5, URZ, UP0, !UPT ;  /* 0x000000053f077290 */ /* 0x000fe400087fe43f */
[----:B------:R-:W-:-:S07]  /*00f0*/  UIADD3.X UR5, URZ, UR5, URZ, UP1, !UPT ;  /* 0x000000053f057290 */ /* 0x000fce0008ffe43f */
[----:B------:R0:W-:Y:S02]  /*0100*/  UTMACCTL.PF [UR6] ;  /* 0x00000000060079b9 */ /* 0x0001e40008040000 */
[----:B------:R0:W-:Y:S02]  /*0110*/  UTMACCTL.PF [UR4] ;  /* 0x00000000040079b9 */ /* 0x0001e40008040000 */
[----:B0-----:R-:W-:Y:S01]  /*0120*/  NOP ;  /* 0x0000000000007918 */ /* 0x001fe20000000000 */
.L_x_1:
[----:B------:R-:W-:Y:S05]  /*0130*/  BSYNC B0 ;  /* 0x0000000000007941 */ /* 0x000fea0003800000 */
.L_x_0:
[----:B------:R-:W0:Y:S02]  /*0140*/  SHFL.IDX PT, R3, R0, RZ, 0x1f ;  /* 0x00001fff00037589 */ /* 0x000e2400000e0000 */
[----:B0-----:R-:W-:-:S13]  /*0150*/  ISETP.NE.AND P0, PT, R3, RZ, PT ;  /* 0x000000ff0300720c */ /* 0x001fda0003f05270 */
[----:B------:R-:W-:Y:S05]  /*0160*/  @P0 BRA `(.L_x_2) ;  /* 0x0000000000600947 */ /* 0x000fea0003800000 */
[----:B------:R-:W0:Y:S01]  /*0170*/  S2UR UR8, SR_CgaCtaId ;  /* 0x00000000000879c3 */ /* 0x000e220000008800 */
[----:B------:R-:W-:Y:S01]  /*0180*/  UMOV UR4, 0x400 ;  /* 0x0000040000047882 */ /* 0x000fe20000000000 */
[----:B------:R-:W-:Y:S01]  /*0190*/  UMOV UR5, 0x1 ;  /* 0x0000000100057882 */ /* 0x000fe20000000000 */
[----:B------:R-:W-:Y:S01]  /*01a0*/  UMOV UR6, 0x80 ;  /* 0x0000008000067882 */ /* 0x000fe20000000000 */
[----:B------:R-:W-:Y:S01]  /*01b0*/  ELECT P0, URZ, PT ;  /* 0x00000000003f782f */ /* 0x000fe20003800000 */
[----:B------:R-:W-:-:S04]  /*01c0*/  UIADD3 UR6, -UR6, 0x100000, URZ ;  /* 0x0010000006067890 */ /* 0x000fc8000fffe13f */
[----:B------:R-:W-:Y:S02]  /*01d0*/  USHF.L.U32 UR7, UR6, 0xb, URZ ;  /* 0x0000000b06077899 */ /* 0x000fe4000800063f */
[----:B------:R-:W-:Y:S02]  /*01e0*/  USHF.L.U32 UR6, UR6, 0x1, URZ ;  /* 0x0000000106067899 */ /* 0x000fe4000800063f */
[----:B0-----:R-:W-:Y:S02]  /*01f0*/  ULEA UR8, UR8, UR4, 0x18 ;  /* 0x0000000408087291 */ /* 0x001fe4000f8ec03f */
[----:B------:R-:W-:-:S04]  /*0200*/  UIADD3 UR4, -UR5, 0x100000, URZ ;  /* 0x0010000005047890 */ /* 0x000fc8000fffe13f */
[----:B------:R-:W-:Y:S02]  /*0210*/  USHF.L.U32 UR5, UR4, 0xb, URZ ;  /* 0x0000000b04057899 */ /* 0x000fe4000800063f */
[----:B------:R-:W-:Y:S01]  /*0220*/  USHF.L.U32 UR4, UR4, 0x1, URZ ;  /* 0x0000000104047899 */ /* 0x000fe2000800063f */
[----:B------:R-:W0:Y:S11]  /*0230*/  FENCE.VIEW.ASYNC.S ;  /* 0x00000000000073c6 */ /* 0x000e360000000000 */
[----:B0-----:R0:W1:Y:S01]  /*0240*/  SYNCS.EXCH.64 URZ, [UR8], UR4 ;  /* 0x00000004083f75b2 */ /* 0x0010620008000100 */
[----:B------:R0:W2:Y:S01]  /*0250*/  SYNCS.EXCH.64 URZ, [UR8+0x28], UR6 ;  /* 0x00002806083f75b2 */ /* 0x0000a20008000100 */
[----:B------:R0:W3:Y:S01]  /*0260*/  SYNCS.EXCH.64 URZ, [UR8+0x8], UR4 ;  /* 0x00000804083f75b2 */ /* 0x0000e20008000100 */
[----:B------:R0:W4:Y:S01]  /*0270*/  SYNCS.EXCH.64 URZ, [UR8+0x30], UR6 ;  /* 0x00003006083f75b2 */ /* 0x0001220008000100 */
[----:B------:R0:W0:Y:S01]  /*0280*/  SYNCS.EXCH.64 URZ, [UR8+0x10], UR4 ;  /* 0x00001004083f75b2 */ /* 0x0000220008000100 */
[----:B------:R0:W0:Y:S01]  /*0290*/  SYNCS.EXCH.64 URZ, [UR8+0x38], UR6 ;  /* 0x00003806083f75b2 */ /* 0x0000220008000100 */
[----:B------:R0:W0:Y:S01]  /*02a0*/  SYNCS.EXCH.64 URZ, [UR8+0x18], UR4 ;  /* 0x00001804083f75b2 */ /* 0x0000220008000100 */
[----:B------:R0:W0:Y:S01]  /*02b0*/  SYNCS.EXCH.64 URZ, [UR8+0x40], UR6 ;  /* 0x00004006083f75b2 */ /* 0x0000220008000100 */
[----:B------:R0:W0:Y:S01]  /*02c0*/  SYNCS.EXCH.64 URZ, [UR8+0x20], UR4 ;  /* 0x00002004083f75b2 */ /* 0x0000220008000100 */
[----:B------:R0:W0:Y:S01]  /*02d0*/  SYNCS.EXCH.64 URZ, [UR8+0x48], UR6 ;  /* 0x00004806083f75b2 */ /* 0x0000220008000100 */
[----:B------:R-:W-:Y:S01]  /*02e0*/  NOP ;  /* 0x0000000000007918 */ /* 0x000fe20000000000 */
.L_x_2:
[----:B------:R-:W5:Y:S01]  /*02f0*/  SHFL.IDX PT, R6, R0, RZ, 0x1f ;  /* 0x00001fff00067589 */ /* 0x000f6200000e0000 */
[----:B------:R-:W-:Y:S01]  /*0300*/  ELECT P0, URZ, PT ;  /* 0x00000000003f782f */ /* 0x000fe20003800000 */
[----:B------:R-:W-:Y:S01]  /*0310*/  NOP ;  /* 0x0000000000007918 */ /* 0x000fe20000000000 */
[----:B------:R-:W-:Y:S01]  /*0320*/  ELECT P1, URZ, PT ;  /* 0x00000000003f782f */ /* 0x000fe20003820000 */
[----:B------:R-:W1:Y:S01]  /*0330*/  SHFL.IDX PT, R3, R0, RZ, 0x1f ;  /* 0x00001fff00037589 */ /* 0x000e6200000e0000 */
[----:B0-----:R-:W-:Y:S01]  /*0340*/  UMOV UR4, 0x20 ;  /* 0x0000002000047882 */ /* 0x001fe20000000000 */
[----:B------:R-:W-:Y:S01]  /*0350*/  UMOV UR11, 0x80 ;  /* 0x00000080000b7882 */ /* 0x000fe20000000000 */
[----:B------:R-:W-:Y:S01]  /*0360*/  NOP ;  /* 0x0000000000007918 */ /* 0x000fe20000000000 */
[C---:B------:R-:W-:Y:S01]  /*0370*/  VIADD R33, R8.reuse, 0xffffffff ;  /* 0xffffffff08217836 */ /* 0x040fe20000000000 */
[----:B------:R-:W0:Y:S01]  /*0380*/  SHFL.IDX PT, R5, R5, RZ, 0x1f ;  /* 0x00001fff05057589 */ /* 0x000e2200000e0000 */
[----:B------:R-:W-:Y:S01]  /*0390*/  ULDC.64 UR36, c[0x0][0x208] ;  /* 0x0000820000247ab9 */ /* 0x000fe20000000a00 */
[----:B------:R-:W-:-:S02]  /*03a0*/  ISETP.NE.AND P2, PT, R8, RZ, PT ;  /* 0x000000ff0800720c */ /* 0x000fc40003f45270 */
[----:B------:R-:W-:Y:S02]  /*03b0*/  ISETP.GE.U32.AND P3, PT, R33, 0x2, PT ;  /* 0x000000022100780c */ /* 0x000fe40003f66070 */
[----:B-----5:R-:W-:Y:S02]  /*03c0*/  ISETP.NE.OR P0, PT, R6, RZ, !P0 ;  /* 0x000000ff0600720c */ /* 0x020fe40004705670 */
[----:B-1----:R-:W-:Y:S02]  /*03d0*/  ISETP.NE.OR P1, PT, R3, RZ, !P1 ;  /* 0x000000ff0300720c */ /* 0x002fe40004f25670 */
[----:B------:R-:W-:-:S04]  /*03e0*/  SHF.R.S32.HI R3, RZ, 0x1f, R2 ;  /* 0x0000001fff037819 */ /* 0x000fc80000011402 */
[----:B------:R-:W-:-:S05]  /*03f0*/  LEA.HI R3, R3, R2, RZ, 0x2 ;  /* 0x0000000203037211 */ /* 0x000fca00078f10ff */
[----:B------:R-:W-:Y:S01]  /*0400*/  VOTEU.ALL UP0, P0 ;  /* 0x00000000003f7886 */ /* 0x000fe20000000000 */
[----:B------:R-:W-:Y:S01]  /*0410*/  LOP3.LUT R3, R3, 0xfffffffc, RZ, 0xc0, !PT ;  /* 0xfffffffc03037812 */ /* 0x000fe200078ec0ff */
[----:B------:R-:W-:-:S03]  /*0420*/  VOTEU.ALL UP1, P1 ;  /* 0x00000000003f7886 */ /* 0x000fc60000820000 */
[----:B------:R-:W1:Y:S01]  /*0430*/  @!UP0 S2UR UR7, SR_CgaCtaId ;  /* 0x00000000000789c3 */ /* 0x000e620000008800 */
[----:B------:R-:W-:Y:S01]  /*0440*/  @!UP0 UMOV UR6, 0x400 ;  /* 0x0000040000068882 */ /* 0x000fe20000000000 */
[----:B------:R-:W-:-:S04]  /*0450*/  @!UP0 UIADD3 UR4, -UR4, 0x100000, URZ ;  /* 0x0010000004048890 */ /* 0x000fc8000fffe13f */
[----:B------:R-:W-:Y:S02]  /*0460*/  @!UP0 USHF.L.U32 UR5, UR4, 0xb, URZ ;  /* 0x0000000b04058899 */ /* 0x000fe4000800063f */
[----:B------:R-:W-:Y:S01]  /*0470*/  @!UP0 USHF.L.U32 UR4, UR4, 0x1, URZ ;  /* 0x0000000104048899 */ /* 0x000fe2000800063f */
[----:B------:R-:W-:Y:S01]  /*0480*/  IMAD.IADD R0, R2, 0x1, -R3 ;  /* 0x0000000102007824 */ /* 0x000fe200078e0a03 */
[----:B------:R-:W-:Y:S01]  /*0490*/  @!UP1 UMOV UR9, 0x400 ;  /* 0x0000040000099882 */ /* 0x000fe20000000000 */
[----:B------:R-:W-:Y:S01]  /*04a0*/  VOTEU.ALL UP2, P1 ;  /* 0x00000000003f7886 */ /* 0x000fe20000840000 */
[----:B------:R-:W-:Y:S01]  /*04b0*/  VOTEU.ALL UP3, P1 ;  /* 0x00000000003f7886 */ /* 0x000fe20000860000 */
[----:B------:R-:W-:Y:S01]  /*04c0*/  VOTEU.ALL UP4, P1 ;  /* 0x00000000003f7886 */ /* 0x000fe20000880000 */
[----:B------:R-:W5:Y:S01]  /*04d0*/  @!UP1 S2UR UR10, SR_CgaCtaId ;  /* 0x00000000000a99c3 */ /* 0x000f620000008800 */
[----:B------:R-:W-:Y:S01]  /*04e0*/  VOTEU.ALL UP5, P1 ;  /* 0x00000000003f7886 */ /* 0x000fe200008a0000 */
[----:B------:R-:W-:-:S04]  /*04f0*/  SHF.R.S32.HI R3, RZ, 0x1f, R4 ;  /* 0x0000001fff037819 */ /* 0x000fc80000011404 */
[----:B------:R-:W-:-:S04]  /*0500*/  LEA.HI R3, R3, R4, RZ, 0x7 ;  /* 0x0000000403037211 */ /* 0x000fc800078f38ff */
[----:B------:R-:W-:-:S05]  /*0510*/  LOP3.LUT R3, R3, 0xffffff80, RZ, 0xc0, !PT ;  /* 0xffffff8003037812 */ /* 0x000fca00078ec0ff */
[----:B------:R-:W-:Y:S01]  /*0520*/  IMAD.IADD R3, R4, 0x1, -R3 ;  /* 0x0000000104037824 */ /* 0x000fe200078e0a03 */
[----:B-1----:R-:W-:Y:S02]  /*0530*/  @!UP0 ULEA UR8, UR7, UR6, 0x18 ;  /* 0x0000000607088291 */ /* 0x002fe4000f8ec03f */
[----:B------:R-:W-:-:S04]  /*0540*/  @!UP1 UIADD3 UR6, -UR11, 0x100000, URZ ;  /* 0x001000000b069890 */ /* 0x000fc8000fffe13f */
[----:B------:R-:W-:Y:S02]  /*0550*/  @!UP1 USHF.L.U32 UR7, UR6, 0xb, URZ ;  /* 0x0000000b06079899 */ /* 0x000fe4000800063f */
[----:B------:R-:W-:Y:S01]  /*0560*/  @!UP1 USHF.L.U32 UR6, UR6, 0x1, URZ ;  /* 0x0000000106069899 */ /* 0x000fe2000800063f */
[----:B------:R-:W-:Y:S01]  /*0570*/  VOTEU.ALL UP0, P0 ;  /* 0x00000000003f7886 */ /* 0x000fe20000000000 */
[----:B-----5:R-:W-:Y:S01]  /*0580*/  @!UP1 ULEA UR9, UR10, UR9, 0x18 ;  /* 0x000000090a099291 */ /* 0x020fe2000f8ec03f */
[----:B------:R-:W-:Y:S02]  /*0590*/  VOTEU.ALL UP1, P0 ;  /* 0x00000000003f7886 */ /* 0x000fe40000020000 */
[----:B------:R-:W-:Y:S01]  /*05a0*/  ULDC.64 UR10, c[0x0][0x598] ;  /* 0x00016600000a7ab9 */ /* 0x000fe20000000a00 */
[----:B------:R-:W-:Y:S01]  /*05b0*/  ISETP.NE.AND P0, PT, R0, 0x3, PT ;  /* 0x000000030000780c */ /* 0x000fe20003f05270 */
[----:B------:R-:W1:Y:S02]  /*05c0*/  FENCE.VIEW.ASYNC.S ;  /* 0x00000000000073c6 */ /* 0x000e640000000000 */
[----:B-1----:R1:W2:Y:S01]  /*05d0*/  @!UP0 SYNCS.EXCH.64 URZ, [UR8+0x80], UR4 ;  /* 0x00008004083f85b2 */ /* 0x0022a20008000100 */
[----:B------:R-:W-:-:S02]  /*05e0*/  ISETP.NE.U32.AND P1, PT, RZ, UR10, PT ;  /* 0x0000000aff007c0c */ /* 0x000fc4000bf25070 */
[----:B------:R-:W-:Y:S02]  /*05f0*/  ISETP.EQ.OR P0, PT, R0, RZ, !P0 ;  /* 0x000000ff0000720c */ /* 0x000fe40004702670 */
[----:B------:R-:W-:Y:S02]  /*0600*/  ISETP.NE.AND.EX P1, PT, RZ, UR11, PT, P1 ;  /* 0x0000000bff007c0c */ /* 0x000fe4000bf25310 */
[----:B------:R-:W-:-:S04]  /*0610*/  ISETP.EQ.AND P0, PT, R8, RZ, P0 ;  /* 0x000000ff0800720c */ /* 0x000fc80000702270 */
[----:B------:R-:W-:-:S04]  /*0620*/  SEL R16, RZ, 0x1, !P0 ;  /* 0x00000001ff107807 */ /* 0x000fc80004000000 */
[----:B------:R-:W-:Y:S01]  /*0630*/  SEL R16, R16, 0x2, P3 ;  /* 0x0000000210107807 */ /* 0x000fe20001800000 */
[----:B------:R1:W2:Y:S01]  /*0640*/  @!UP1 SYNCS.EXCH.64 URZ, [UR8+0x88], UR4 ;  /* 0x00008804083f95b2 */ /* 0x0002a20008000100 */
[----:B------:R-:W-:Y:S01]  /*0650*/  NOP ;  /* 0x0000000000007918 */ /* 0x000fe20000000000 */
[----:B------:R1:W2:Y:S01]  /*0660*/  @!UP2 SYNCS.EXCH.64 URZ, [UR9+0x60], UR6 ;  /* 0x00006006093fa5b2 */ /* 0x0002a20008000100 */
[----:B------:R1:W2:Y:S01]  /*0670*/  @!UP3 SYNCS.EXCH.64 URZ, [UR9+0x68], UR6 ;  /* 0x00006806093fb5b2 */ /* 0x0002a20008000100 */
[----:B------:R1:W2:Y:S01]  /*0680*/  @!UP4 SYNCS.EXCH.64 URZ, [UR9+0x70], UR6 ;  /* 0x00007006093fc5b2 */ /* 0x0002a20008000100 */
[----:B------:R1:W2:Y:S01]  /*0690*/  @!UP5 SYNCS.EXCH.64 URZ, [UR9+0x78], UR6 ;  /* 0x00007806093fd5b2 */ /* 0x0002a20008000100 */
[----:B------:R-:W-:Y:S01]  /*06a0*/  NOP ;  /* 0x0000000000007918 */ /* 0x000fe20000000000 */
[----:B--234-:R-:W-:Y:S06]  /*06b0*/  BAR.SYNC.DEFER_BLOCKING 0x0 ;  /* 0x0000000000007b1d */ /* 0x01cfec0000010000 */
[----:B01----:R-:W-:Y:S05]  /*06c0*/  @!P1 BRA `(.L_x_3) ;  /* 0x00000000001c9947 */ /* 0x003fea0003800000 */
[----:B------:R-:W0:Y:S02]  /*06d0*/  LDC.64 R6, c[0x0][0x598] ;  /* 0x00016600ff067b82 */ /* 0x000e240000000a00 */
[----:B0-----:R-:W2:Y:S02]  /*06e0*/  LDG.E.64 R6, desc[UR36][R6.64] ;  /* 0x0000002406067981 */ /* 0x001ea4000c1e1b00 */
[----:B--2---:R-:W-:-:S04]  /*06f0*/  ISETP.NE.U32.AND P0, PT, R6, RZ, PT ;  /* 0x000000ff0600720c */ /* 0x004fc80003f05070 */
[----:B------:R-:W-:-:S13]  /*0700*/  ISETP.NE.AND.EX P0, PT, R7, RZ, PT, P0 ;  /* 0x000000ff0700720c */ /* 0x000fda0003f05300 */
[----:B------:R-:W-:Y:S05]  /*0710*/  @!P0 BRA `(.L_x_3) ;  /* 0x0000000000088947 */ /* 0x000fea0003800000 */
[----:B------:R1:W5:Y:S01]  /*0720*/  LD.E R153, desc[UR36][R6.64] ;  /* 0x0000002406997980 */ /* 0x000362000c101900 */
[----:B------:R-:W-:Y:S05]  /*0730*/  BRA `(.L_x_4) ;  /* 0x0000000000247947 */ /* 0x000fea0003800000 */
.L_x_3:
[----:B------:R-:W-:Y:S02]  /*0740*/  ULDC.64 UR4, c[0x0][0x588] ;  /* 0x0001620000047ab9 */ /* 0x000fe40000000a00 */
[----:B------:R-:W-:-:S04]  /*0750*/  ISETP.NE.U32.AND P0, PT, RZ, UR4, PT ;  /* 0x00000004ff007c0c */ /* 0x000fc8000bf05070 */
[----:B------:R-:W-:-:S13]  /*0760*/  ISETP.NE.AND.EX P0, PT, RZ, UR5, PT, P0 ;  /* 0x00000005ff007c0c */ /* 0x000fda000bf05300 */
[----:B------:R-:W-:Y:S05]  /*0770*/  @!P0 BRA `(.L_x_5) ;  /* 0x00000000000c8947 */ /* 0x000fea0003800000 */
[----:B------:R-:W0:Y:S02]  /*0780*/  LDC.64 R6, c[0x0][0x588] ;  /* 0x00016200ff067b82 */ /* 0x000e240000000a00 */
[----:B0-----:R0:W5:Y:S01]  /*0790*/  LDG.E R153, desc[UR36][R6.64] ;  /* 0x0000002406997981 */ /* 0x001162000c1e1900 */
[----:B------:R-:W-:Y:S05]  /*07a0*/  BRA `(.L_x_4) ;  /* 0x0000000000087947 */ /* 0x000fea0003800000 */
.L_x_5:
[----:B------:R-:W-:Y:S02]  /*07b0*/  ULDC UR4, c[0x0][0x580] ;  /* 0x0001600000047ab9 */ /* 0x000fe40000000800 */
[----:B------:R-:W-:-:S07]  /*07c0*/  IMAD.U32 R153, RZ, RZ, UR4 ;  /* 0x00000004ff997e24 */ /* 0x000fce000f8e00ff */
.L_x_4:
[----:B------:R-:W-:Y:S02]  /*07d0*/  ULDC.64 UR4, c[0x0][0x5a0] ;  /* 0x0001680000047ab9 */ /* 0x000fe40000000a00 */
[----:B------:R-:W-:-:S04]  /*07e0*/  ISETP.NE.U32.AND P0, PT, RZ, UR4, PT ;  /* 0x00000004ff007c0c */ /* 0x000fc8000bf05070 */
[----:B------:R-:W-:-:S13]  /*07f0*/  ISETP.NE.AND.EX P0, PT, RZ, UR5, PT, P0 ;  /* 0x00000005ff007c0c */ /* 0x000fda000bf05300 */
[----:B------:R-:W-:Y:S05]  /*0800*/  @!P0 BRA `(.L_x_6) ;  /* 0x00000000001c8947 */ /* 0x000fea0003800000 */
[----:B01----:R-:W0:Y:S02]  /*0810*/  LDC.64 R6, c[0x0][0x5a0] ;  /* 0x00016800ff067b82 */ /* 0x003e240000000a00 */
[----:B0-----:R-:W2:Y:S02]  /*0820*/  LDG.E.64 R6, desc[UR36][R6.64] ;  /* 0x0000002406067981 */ /* 0x001ea4000c1e1b00 */
[----:B--2---:R-:W-:-:S04]  /*0830*/  ISETP.NE.U32.AND P0, PT, R6, RZ, PT ;  /* 0x000000ff0600720c */ /* 0x004fc80003f05070 */
[----:B------:R-:W-:-:S13]  /*0840*/  ISETP.NE.AND.EX P0, PT, R7, RZ, PT, P0 ;  /* 0x000000ff0700720c */ /* 0x000fda0003f05300 */
[----:B------:R-:W-:Y:S05]  /*0850*/  @!P0 BRA `(.L_x_6) ;  /* 0x0000000000088947 */ /* 0x000fea0003800000 */
[----:B------:R3:W5:Y:S01]  /*0860*/  LD.E R152, desc[UR36][R6.64] ;  /* 0x0000002406987980 */ /* 0x000762000c101900 */
[----:B------:R-:W-:Y:S05]  /*0870*/  BRA `(.L_x_7) ;  /* 0x0000000000247947 */ /* 0x000fea0003800000 */
.L_x_6:
[----:B------:R-:W-:Y:S02]  /*0880*/  ULDC.64 UR4, c[0x0][0x590] ;  /* 0x0001640000047ab9 */ /* 0x000fe40000000a00 */
[----:B------:R-:W-:-:S04]  /*0890*/  ISETP.NE.U32.AND P0, PT, RZ, UR4, PT ;  /* 0x00000004ff007c0c */ /* 0x000fc8000bf05070 */
[----:B------:R-:W-:-:S13]  /*08a0*/  ISETP.NE.AND.EX P0, PT, RZ, UR5, PT, P0 ;  /* 0x00000005ff007c0c */ /* 0x000fda000bf05300 */
[----:B------:R-:W-:Y:S05]  /*08b0*/  @!P0 BRA `(.L_x_8) ;  /* 0x00000000000c8947 */ /* 0x000fea0003800000 */
[----:B01----:R-:W0:Y:S02]  /*08c0*/  LDC.64 R6, c[0x0][0x590] ;  /* 0x00016400ff067b82 */ /* 0x003e240000000a00 */
[----:B0-----:R2:W5:Y:S01]  /*08d0*/  LDG.E R152, desc[UR36][R6.64] ;  /* 0x0000002406987981 */ /* 0x001562000c1e1900 */
[----:B------:R-:W-:Y:S05]  /*08e0*/  BRA `(.L_x_7) ;  /* 0x0000000000087947 */ /* 0x000fea0003800000 */
.L_x_8:
[----:B------:R-:W-:Y:S02]  /*08f0*/  ULDC UR4, c[0x0][0x584] ;  /* 0x0001610000047ab9 */ /* 0x000fe40000000800 */
[----:B------:R-:W-:-:S07]  /*0900*/  IMAD.U32 R152, RZ, RZ, UR4 ;  /* 0x00000004ff987e24 */ /* 0x000fce000f8e00ff */
.L_x_7:
[----:B------:R-:W4:Y:S01]  /*0910*/  LDC R2, c[0x0][0x65c] ;  /* 0x00019700ff027b82 */ /* 0x000f220000000800 */
[----:B------:R-:W4:Y:S01]  /*0920*/  S2R R14, SR_CTAID.Y ;  /* 0x00000000000e7919 */ /* 0x000f220000002600 */
[----:B------:R-:W-:Y:S01]  /*0930*/  ULDC UR6, c[0x0][0x28c] ;  /* 0x0000a30000067ab9 */ /* 0x000fe20000000800 */
[----:B------:R-:W-:Y:S01]  /*0940*/  ISETP.NE.AND P0, PT, R8, 0x2, PT ;  /* 0x000000020800780c */ /* 0x000fe20003f05270 */
[----:B------:R-:W-:Y:S01]  /*0950*/  UIADD3 UR6, UR6, 0x3f, URZ ;  /* 0x0000003f06067890 */ /* 0x000fe2000fffe03f */
[----:B0123--:R-:W0:Y:S01]  /*0960*/  S2R R6, SR_CTAID.X ;  /* 0x0000000000067919 */ /* 0x00fe220000002500 */
[----:B------:R-:W-:Y:S01]  /*0970*/  IMAD.MOV.U32 R7, RZ, RZ, RZ ;  /* 0x000000ffff077224 */ /* 0x000fe200078e00ff */
[----:B------:R-:W-:Y:S01]  /*0980*/  UMOV UR38, URZ ;  /* 0x0000003f00267c82 */ /* 0x000fe20008000000 */
[----:B------:R-:W-:Y:S01]  /*0990*/  USHF.R.S32.HI UR7, URZ, 0x1f, UR6 ;  /* 0x0000001f3f077899 */ /* 0x000fe20008011406 */
[----:B------:R-:W-:Y:S01]  /*09a0*/  UMOV UR39, URZ ;  /* 0x0000003f00277c82 */ /* 0x000fe20008000000 */
[----:B------:R-:W-:-:S02]  /*09b0*/  ULDC.64 UR8, c[0x0][0x650] ;  /* 0x0001940000087ab9 */ /* 0x000fc40000000a00 */
[----:B------:R-:W-:-:S04]  /*09c0*/  ULEA.HI UR7, UR7, UR6, URZ, 0x6 ;  /* 0x0000000607077291 */ /* 0x000fc8000f8f303f */
[----:B------:R-:W-:Y:S01]  /*09d0*/  USHF.R.S32.HI UR40, URZ, 0x6, UR7 ;  /* 0x000000063f287899 */ /* 0x000fe20008011407 */
[----:B----4-:R-:W-:-:S13]  /*09e0*/  ISETP.NE.AND P1, PT, R2, 0x1, PT ;  /* 0x000000010200780c */ /* 0x010fda0003f25270 */
[----:B------:R-:W0:Y:S01]  /*09f0*/  @P1 LDC R19, c[0x0][0x10] ;  /* 0x00000400ff131b82 */ /* 0x000e220000000800 */
[----:B------:R-:W-:Y:S02]  /*0a00*/  @P1 IMAD.MOV.U32 R8, RZ, RZ, R14 ;  /* 0x000000ffff081224 */ /* 0x000fe400078e000e */
[----:B------:R-:W-:Y:S02]  /*0a10*/  @P1 IMAD.MOV.U32 R9, RZ, RZ, RZ ;  /* 0x000000ffff091224 */ /* 0x000fe400078e00ff */
[----:B------:R-:W-:-:S03]  /*0a20*/  @P1 IMAD.MOV.U32 R17, RZ, RZ, RZ ;  /* 0x000000ffff111224 */ /* 0x000fc600078e00ff */
[----:B------:R-:W1:Y:S01]  /*0a30*/  @!P1 LDC R11, c[0x0][0xc] ;  /* 0x00000300ff0b9b82 */ /* 0x000e620000000800 */
[----:B------:R-:W-:Y:S01]  /*0a40*/  ULDC UR4, c[0x0][0xc] ;  /* 0x0000030000047ab9 */ /* 0x000fe20000000800 */
[----:B------:R-:W-:Y:S02]  /*0a50*/  ULDC UR5, c[0x0][0x10] ;  /* 0x0000040000057ab9 */ /* 0x000fe40000000800 */
[----:B------:R-:W-:-:S04]  /*0a60*/  UIMAD.WIDE.U32 UR4, UR4, UR5, URZ ;  /* 0x00000005040472a5 */ /* 0x000fc8000f8e003f */
[----:B------:R-:W2:Y:S01]  /*0a70*/  LDC R2, c[0x0][0x14] ;  /* 0x00000500ff027b82 */ /* 0x000ea20000000800 */
[----:B0-----:R-:W-:-:S04]  /*0a80*/  @P1 IMAD.WIDE.U32 R18, R6, R19, R8 ;  /* 0x0000001306121225 */ /* 0x001fc800078e0008 */
[----:B------:R-:W-:Y:S02]  /*0a90*/  @P1 IMAD.IADD R17, R19, 0x1, R17 ;  /* 0x0000000113111824 */ /* 0x000fe400078e0211 */
[----:B-1----:R-:W-:-:S04]  /*0aa0*/  @!P1 IMAD.WIDE.U32 R8, R11, R14, R6 ;  /* 0x0000000e0b089225 */ /* 0x002fc800078e0006 */
[----:B------:R-:W-:Y:S02]  /*0ab0*/  @!P1 IMAD.MOV.U32 R18, RZ, RZ, R8 ;  /* 0x000000ffff129224 */ /* 0x000fe400078e0008 */
[----:B------:R-:W-:Y:S02]  /*0ac0*/  @!P1 IMAD.MOV.U32 R17, RZ, RZ, R9 ;  /* 0x000000ffff119224 */ /* 0x000fe400078e0009 */
[----:B--2---:R-:W-:-:S04]  /*0ad0*/  IMAD.WIDE.U32 R12, R2, UR4, RZ ;  /* 0x00000004020c7c25 */ /* 0x004fc8000f8e00ff */
[----:B------:R-:W-:Y:S01]  /*0ae0*/  IMAD R23, R2, UR5, RZ ;  /* 0x0000000502177c24 */ /* 0x000fe2000f8e02ff */
[----:B------:R0:W-:Y:S03]  /*0af0*/  STL.64 [R1], R12 ;  /* 0x0000000c01007387 */ /* 0x0001e60000100a00 */
[----:B------:R-:W-:Y:S01]  /*0b00*/  IMAD.IADD R23, R13, 0x1, R23 ;  /* 0x000000010d177824 */ /* 0x000fe200078e0217 */
[----:B------:R-:W-:Y:S06]  /*0b10*/  @P0 BRA `(.L_x_9) ;  /* 0x0000000000200947 */ /* 0x000fec0003800000 */
[----:B------:R-:W-:Y:S01]  /*0b20*/  UISETP.GE.U32.AND UP0, UPT, UR40, 0x5, UPT ;  /* 0x000000052800788c */ /* 0x000fe2000bf06070 */
[----:B------:R-:W-:Y:S01]  /*0b30*/  IADD3 R18, P0, R18, R12, RZ ;  /* 0x0000000c12127210 */ /* 0x000fe20007f1e0ff */
[----:B------:R-:W-:Y:S01]  /*0b40*/  UIMAD.WIDE.U32 UR4, UR40, -0x33333333, URZ ;  /* 0xcccccccd280478a5 */ /* 0x000fe2000f8e003f */
[----:B------:R-:W-:-:S03]  /*0b50*/  UMOV UR39, URZ ;  /* 0x0000003f00277c82 */ /* 0x000fc60008000000 */
[----:B------:R-:W-:Y:S01]  /*0b60*/  USHF.R.U32.HI UR4, URZ, 0x2, UR5 ;  /* 0x000000023f047899 */ /* 0x000fe20008011605 */
[----:B------:R-:W-:-:S03]  /*0b70*/  IMAD.X R17, R23, 0x1, R17, P0 ;  /* 0x0000000117117824 */ /* 0x000fc600000e0611 */
[----:B------:R-:W-:Y:S02]  /*0b80*/  UIMAD UR38, UR4, -0x5, UR40 ;  /* 0xfffffffb042678a4 */ /* 0x000fe4000f8e0228 */
[----:B------:R-:W-:-:S12]  /*0b90*/  @UP0 ULOP3.LUT UR39, UR4, 0x1, URZ, 0xc0, !UPT ;  /* 0x0000000104270892 */ /* 0x000fd8000f8ec03f */
.L_x_9:
[----:B------:R-:W-:Y:S01]  /*0ba0*/  ISETP.GE.U32.AND P0, PT, R18, UR8, PT ;  /* 0x0000000812007c0c */ /* 0x000fe2000bf06070 */
[----:B------:R-:W-:Y:S01]  /*0bb0*/  IMAD.MOV.U32 R19, RZ, RZ, -0x1 ;  /* 0xffffffffff137424 */ /* 0x000fe200078e00ff */
[----:B------:R-:W-:Y:S01]  /*0bc0*/  PRMT R8, RZ, 0x7610, R8 ;  /* 0x00007610ff087816 */ /* 0x000fe20000000008 */
[----:B------:R-:W-:Y:S01]  /*0bd0*/  IMAD.MOV.U32 R22, RZ, RZ, -0x1 ;  /* 0xffffffffff167424 */ /* 0x000fe200078e00ff */
[----:B------:R-:W-:Y:S01]  /*0be0*/  ISETP.GE.U32.AND.EX P0, PT, R17, UR9, PT, P0 ;  /* 0x0000000911007c0c */ /* 0x000fe2000bf06100 */
[----:B------:R-:W-:-:S12]  /*0bf0*/  IMAD.MOV.U32 R2, RZ, RZ, -0x1 ;  /* 0xffffffffff027424 */ /* 0x000fd800078e00ff */
[----:B------:R-:W-:Y:S05]  /*0c00*/  @P0 BRA `(.L_x_10) ;  /* 0x00000004005c0947 */ /* 0x000fea0003800000 */
[----:B------:R-:W1:Y:S01]  /*0c10*/  LDC.64 R20, c[0x0][0x628] ;  /* 0x00018a00ff147b82 */ /* 0x000e620000000a00 */
[----:B------:R-:W-:Y:S02]  /*0c20*/  IMAD.MOV.U32 R8, RZ, RZ, R18 ;  /* 0x000000ffff087224 */ /* 0x000fe400078e0012 */
[----:B------:R-:W-:-:S05]  /*0c30*/  IMAD.MOV.U32 R9, RZ, RZ, R17 ;  /* 0x000000ffff097224 */ /* 0x000fca00078e0011 */
[----:B------:R-:W2:Y:S08]  /*0c40*/  LDC R2, c[0x0][0x630] ;  /* 0x00018c00ff027b82 */ /* 0x000eb00000000800 */
[----:B------:R-:W3:Y:S01]  /*0c50*/  LDC.64 R24, c[0x0][0x620] ;  /* 0x00018800ff187b82 */ /* 0x000ee20000000a00 */
[----:B-1----:R-:W-:-:S04]  /*0c60*/  ISETP.NE.U32.AND P0, PT, R20, RZ, PT ;  /* 0x000000ff1400720c */ /* 0x002fc80003f05070 */
[----:B------:R-:W-:-:S13]  /*0c70*/  ISETP.NE.AND.EX P0, PT, R21, RZ, PT, P0 ;  /* 0x000000ff1500720c */ /* 0x000fda0003f05300 */
[----:B--23--:R-:W-:Y:S05]  /*0c80*/  @!P0 BRA `(.L_x_11) ;  /* 0x0000000000288947 */ /* 0x00cfea0003800000 */
[----:B0-----:R-:W0:Y:S02]  /*0c90*/  LDC R13, c[0x0][0x634] ;  /* 0x00018d00ff0d7b82 */ /* 0x001e240000000800 */
[----:B0-----:R-:W-:-:S05]  /*0ca0*/  IADD3 R13, P0, R18, R13, RZ ;  /* 0x0000000d120d7210 */ /* 0x001fca0007f1e0ff */
[----:B------:R-:W-:-:S04]  /*0cb0*/  IMAD.X R15, RZ, RZ, R17, P0 ;  /* 0x000000ffff0f7224 */ /* 0x000fc800000e0611 */
[----:B------:R-:W-:-:S04]  /*0cc0*/  IMAD.WIDE.U32 R8, R15, R20, RZ ;  /* 0x000000140f087225 */ /* 0x000fc800078e00ff */
[----:B------:R-:W-:-:S04]  /*0cd0*/  IMAD.WIDE.U32 R10, P0, R13, R21, R8 ;  /* 0x000000150d0a7225 */ /* 0x000fc80007800008 */
[----:B------:R-:W-:-:S04]  /*0ce0*/  IMAD.WIDE.U32 R8, R13, R20, RZ ;  /* 0x000000140d087225 */ /* 0x000fc800078e00ff */
[----:B------:R-:W-:Y:S01]  /*0cf0*/  IMAD.X R13, RZ, RZ, RZ, P0 ;  /* 0x000000ffff0d7224 */ /* 0x000fe200000e06ff */
[----:B------:R-:W-:Y:S01]  /*0d00*/  IADD3 RZ, P0, R9, R10, RZ ;  /* 0x0000000a09ff7210 */ /* 0x000fe20007f1e0ff */
[----:B------:R-:W-:-:S04]  /*0d10*/  IMAD.MOV.U32 R12, RZ, RZ, R11 ;  /* 0x000000ffff0c7224 */ /* 0x000fc800078e000b */
[----:B------:R-:W-:-:S08]  /*0d20*/  IMAD.WIDE.U32.X R8, R15, R21, R12, P0 ;  /* 0x000000150f087225 */ /* 0x000fd000000e040c */
.L_x_11:
[-CC-:B------:R-:W-:Y:S01]  /*0d30*/  SHF.R.U64 R31, R8, R2.reuse, R9.reuse ;  /* 0x00000002081f7219 */ /* 0x180fe20000001209 */
[----:B0-----:R-:W0:Y:S01]  /*0d40*/  LDC R12, c[0x0][0x618] ;  /* 0x00018600ff0c7b82 */ /* 0x001e220000000800 */
[----:B------:R-:W-:Y:S01]  /*0d50*/  SHF.R.U32.HI R7, RZ, R2, R9 ;  /* 0x00000002ff077219 */ /* 0x000fe20000011609 */
[----:B------:R-:W-:Y:S01]  /*0d60*/  ULDC UR4, c[0x0][0x150] ;  /* 0x0000540000047ab9 */ /* 0x000fe20000000800 */
[----:B------:R-:W-:Y:S01]  /*0d70*/  IADD3 R11, P0, RZ, -R31, RZ ;  /* 0x8000001fff0b7210 */ /* 0x000fe20007f1e0ff */
[----:B------:R-:W-:Y:S01]  /*0d80*/  IMAD.MOV.U32 R19, RZ, RZ, R17 ;  /* 0x000000ffff137224 */ /* 0x000fe200078e0011 */
[----:B------:R-:W-:-:S03]  /*0d90*/  I2FP.F32.U32 R2, R6 ;  /* 0x0000000600027245 */ /* 0x000fc60000201000 */
[----:B------:R-:W1:Y:S01]  /*0da0*/  LDC.64 R26, c[0x0][0x640] ;  /* 0x00019000ff1a7b82 */ /* 0x000e620000000a00 */
[----:B------:R-:W-:Y:S02]  /*0db0*/  IMAD.X R13, RZ, RZ, ~R7, P0 ;  /* 0x000000ffff0d7224 */ /* 0x000fe400000e0e07 */
[----:B------:R-:W-:Y:S01]  /*0dc0*/  FMUL R2, R2, UR4 ;  /* 0x0000000402027c20 */ /* 0x000fe20008400000 */
[----:B------:R-:W-:Y:S01]  /*0dd0*/  IMAD.WIDE.U32 R8, R11, R24, R18 ;  /* 0x000000180b087225 */ /* 0x000fe200078e0012 */
[----:B------:R-:W-:-:S03]  /*0de0*/  ULDC UR4, c[0x0][0x154] ;  /* 0x0000550000047ab9 */ /* 0x000fc60000000800 */
[----:B------:R-:W-:Y:S01]  /*0df0*/  IMAD R10, R13, R24, RZ ;  /* 0x000000180d0a7224 */ /* 0x000fe200078e02ff */
[----:B------:R-:W2:Y:S01]  /*0e00*/  LDC R7, c[0x0][0x144] ;  /* 0x00005100ff077b82 */ /* 0x000ea20000000800 */
[----:B------:R-:W3:Y:S02]  /*0e10*/  F2I.U32.TRUNC.NTZ R2, R2 ;  /* 0x0000000200027305 */ /* 0x000ee4000020f000 */
[----:B------:R-:W-:-:S04]  /*0e20*/  IMAD R11, R11, R25, R10 ;  /* 0x000000190b0b7224 */ /* 0x000fc800078e020a */
[----:B------:R-:W-:Y:S01]  /*0e30*/  IMAD.IADD R9, R9, 0x1, R11 ;  /* 0x0000000109097824 */ /* 0x000fe200078e020b */
[----:B------:R-:W4:Y:S01]  /*0e40*/  LDC R22, c[0x0][0x608] ;  /* 0x00018200ff167b82 */ /* 0x000f220000000800 */
[----:B------:R-:W-:-:S03]  /*0e50*/  IMAD.MOV.U32 R11, RZ, RZ, -0x1 ;  /* 0xffffffffff0b7424 */ /* 0x000fc600078e00ff */
[--C-:B0-----:R-:W-:Y:S02]  /*0e60*/  SHF.R.U64 R20, R8, R12, R9.reuse ;  /* 0x0000000c08147219 */ /* 0x101fe40000001209 */
[----:B------:R-:W-:Y:S02]  /*0e70*/  I2FP.F32.U32 R8, R14 ;  /* 0x0000000e00087245 */ /* 0x000fe40000201000 */
[----:B------:R-:W0:Y:S01]  /*0e80*/  LDC R24, c[0x0][0x658] ;  /* 0x00019600ff187b82 */ /* 0x000e220000000800 */
[----:B-1----:R-:W-:Y:S01]  /*0e90*/  ISETP.NE.U32.AND P0, PT, R26, RZ, PT ;  /* 0x000000ff1a00720c */ /* 0x002fe20003f05070 */
[----:B---3--:R-:W-:Y:S02]  /*0ea0*/  IMAD.MOV R10, RZ, RZ, -R2 ;  /* 0x000000ffff0a7224 */ /* 0x008fe400078e0a02 */
[----:B------:R-:W-:Y:S01]  /*0eb0*/  FMUL R8, R8, UR4 ;  /* 0x0000000408087c20 */ /* 0x000fe20008400000 */
[----:B------:R-:W-:Y:S02]  /*0ec0*/  SHF.R.U32.HI R9, RZ, R12, R9 ;  /* 0x0000000cff097219 */ /* 0x000fe40000011609 */
[----:B------:R-:W-:Y:S01]  /*0ed0*/  ISETP.NE.AND.EX P0, PT, R27, RZ, PT, P0 ;  /* 0x000000ff1b00720c */ /* 0x000fe20003f05300 */
[----:B------:R1:W3:Y:S01]  /*0ee0*/  F2I.U32.TRUNC.NTZ R15, R8 ;  /* 0x00000008000f7305 */ /* 0x0002e2000020f000 */
[----:B------:R-:W1:Y:S01]  /*0ef0*/  LDC R19, c[0x0][0x148] ;  /* 0x00005200ff137b82 */ /* 0x000e620000000800 */
[----:B--2---:R-:W-:-:S07]  /*0f00*/  IMAD R2, R7, R10, R6 ;  /* 0x0000000a07027224 */ /* 0x004fce00078e0206 */
[----:B------:R-:W2:Y:S01]  /*0f10*/  LDC R25, c[0x0][0x600] ;  /* 0x00018000ff197b82 */ /* 0x000ea20000000800 */
[-CC-:B----4-:R-:W-:Y:S02]  /*0f20*/  SHF.R.U64 R32, R20, R22.reuse, R9.reuse ;  /* 0x0000001614207219 */ /* 0x190fe40000001209 */
[----:B------:R-:W-:Y:S01]  /*0f30*/  SHF.R.U32.HI R7, RZ, R22, R9 ;  /* 0x00000016ff077219 */ /* 0x000fe20000011609 */
[----:B------:R-:W-:-:S04]  /*0f40*/  IMAD.MOV.U32 R9, RZ, RZ, 0x1 ;  /* 0x00000001ff097424 */ /* 0x000fc800078e00ff */
[----:B------:R-:W4:Y:S01]  /*0f50*/  LDC R28, c[0x0][0x648] ;  /* 0x00019200ff1c7b82 */ /* 0x000f220000000800 */
[-C--:B0-----:R-:W-:Y:S02]  /*0f60*/  SHF.L.U32 R6, R11, R24.reuse, RZ ;  /* 0x000000180b067219 */ /* 0x081fe400000006ff */
[--C-:B------:R-:W-:Y:S02]  /*0f70*/  SHF.R.U64 R22, R32, R24, R7.reuse ;  /* 0x0000001820167219 */ /* 0x100fe40000001207 */
[----:B------:R-:W-:Y:S02]  /*0f80*/  LOP3.LUT R13, RZ, R6, RZ, 0x33, !PT ;  /* 0x00000006ff0d7212 */ /* 0x000fe400078e33ff */
[-C--:B------:R-:W-:Y:S01]  /*0f90*/  SHF.R.U32.HI R7, RZ, R24.reuse, R7 ;  /* 0x00000018ff077219 */ /* 0x080fe20000011607 */
[----:B------:R-:W0:Y:S01]  /*0fa0*/  LDC R29, c[0x0][0x638] ;  /* 0x00018e00ff1d7b82 */ /* 0x000e220000000800 */
[----:B------:R-:W-:Y:S01]  /*0fb0*/  SHF.L.U32 R12, R9, R24, RZ ;  /* 0x00000018090c7219 */ /* 0x000fe200000006ff */
[----:B------:R-:W-:-:S06]  /*0fc0*/  IMAD.MOV.U32 R6, RZ, RZ, R22 ;  /* 0x000000ffff067224 */ /* 0x000fcc00078e0016 */
[----:B------:R-:W0:Y:S01]  /*0fd0*/  LDC R30, c[0x0][0x610] ;  /* 0x00018400ff1e7b82 */ /* 0x000e220000000800 */
[----:B-1-3--:R-:W-:Y:S05]  /*0fe0*/  @!P0 BRA `(.L_x_12) ;  /* 0x0000000000288947 */ /* 0x00afea0003800000 */
[----:B------:R-:W1:Y:S02]  /*0ff0*/  LDC R11, c[0x0][0x64c] ;  /* 0x00019300ff0b7b82 */ /* 0x000e640000000800 */
[----:B-1----:R-:W-:-:S05]  /*1000*/  IADD3 R11, P0, R22, R11, RZ ;  /* 0x0000000b160b7210 */ /* 0x002fca0007f1e0ff */
        /* <DEDUP_REMOVED lines=8> */
.L_x_12:
[----:B----4-:R-:W-:Y:S01]  /*1090*/  SHF.R.U64 R6, R6, R28, R7 ;  /* 0x0000001c06067219 */ /* 0x010fe20000001207 */
[----:B--2---:R-:W-:Y:S01]  /*10a0*/  VIADD R7, R25, 0xffffffff ;  /* 0xffffffff19077836 */ /* 0x004fe20000000000 */
[----:B------:R-:W-:Y:S01]  /*10b0*/  LOP3.LUT R13, R32, R13, RZ, 0xc0, !PT ;  /* 0x0000000d200d7212 */ /* 0x000fe200078ec0ff */
[----:B------:R-:W-:Y:S02]  /*10c0*/  IMAD.MOV R15, RZ, RZ, -R15 ;  /* 0x000000ffff0f7224 */ /* 0x000fe400078e0a0f */
[----:B------:R-:W-:Y:S01]  /*10d0*/  IMAD.MOV R8, RZ, RZ, -R6 ;  /* 0x000000ffff087224 */ /* 0x000fe200078e0a06 */
[----:B------:R-:W-:Y:S01]  /*10e0*/  LOP3.LUT R7, R20, R7, RZ, 0xc0, !PT ;  /* 0x0000000714077212 */ /* 0x000fe200078ec0ff */
[----:B------:R-:W-:Y:S02]  /*10f0*/  IMAD R13, R12, R6, R13 ;  /* 0x000000060c0d7224 */ /* 0x000fe400078e020d */
[----:B------:R-:W-:Y:S02]  /*1100*/  @P1 IMAD R2, R19, R15, R14 ;  /* 0x0000000f13021224 */ /* 0x000fe400078e020e */
[----:B0-----:R-:W-:-:S02]  /*1110*/  IMAD R6, R8, R29, R22 ;  /* 0x0000001d08067224 */ /* 0x001fc400078e0216 */
[----:B------:R-:W-:Y:S02]  /*1120*/  IMAD R2, R13, R30, R2 ;  /* 0x0000001e0d027224 */ /* 0x000fe400078e0202 */
[----:B------:R-:W-:Y:S02]  /*1130*/  IMAD R19, R6, R25, R7 ;  /* 0x0000001906137224 */ /* 0x000fe400078e0207 */
[----:B------:R-:W-:-:S03]  /*1140*/  IMAD.MOV.U32 R8, RZ, RZ, 0x1 ;  /* 0x00000001ff087424 */ /* 0x000fc600078e00ff */
[----:B------:R-:W-:Y:S02]  /*1150*/  SEL R22, R19, R2, !P1 ;  /* 0x0000000213167207 */ /* 0x000fe40004800000 */
[----:B------:R-:W-:Y:S01]  /*1160*/  SEL R19, R2, R19, !P1 ;  /* 0x0000001302137207 */ /* 0x000fe20004800000 */
[----:B------:R-:W-:-:S07]  /*1170*/  IMAD.MOV.U32 R2, RZ, RZ, R31 ;  /* 0x000000ffff027224 */ /* 0x000fce00078e001f */
.L_x_10:
[----:B------:R-:W-:Y:S05]  /*1180*/  @!P2 BRA `(.L_x_13) ;  /* 0x0000007c0078a947 */ /* 0x000fea0003800000 */
[----:B------:R-:W-:-:S13]  /*1190*/  ISETP.GT.U32.AND P0, PT, R33, 0x1, PT ;  /* 0x000000012100780c */ /* 0x000fda0003f04070 */
[----:B------:R-:W-:Y:S05]  /*11a0*/  @P0 EXIT ;  /* 0x000000000000094d */ /* 0x000fea0003800000 */
.L_x_14:
[----:B------:R-:W-:-:S08]  /*11b0*/  NOP ;  /* 0x0000000000007918 */ /* 0x000fd00000000000 */
[----:B------:R-:W1:Y:S02]  /*11c0*/  USETMAXREG.TRY_ALLOC.CTAPOOL UP0, 0xe8 ;  /* 0x000000e8000079c8 */ /* 0x000e640008000600 */
[----:B-1----:R-:W-:-:S13]  /*11d0*/  PLOP3.LUT P0, PT, PT, PT, UP0, 0x80, 0x0 ;  /* 0x000000000000781c */ /* 0x002fda0003f0f008 */
[----:B------:R-:W-:Y:S05]  /*11e0*/  @!P0 BRA `(.L_x_14) ;  /* 0xfffffffc00f08947 */ /* 0x000fea000383ffff */
[----:B------:R-:W-:-:S13]  /*11f0*/  LOP3.LUT P0, RZ, R8, 0xff, RZ, 0xc0, !PT ;  /* 0x000000ff08ff7812 */ /* 0x000fda000780c0ff */
[----:B------:R-:W-:Y:S05]  /*1200*/  @!P0 EXIT ;  /* 0x000000000000894d */ /* 0x000fea0003800000 */
[----:B------:R-:W1:Y:S01]  /*1210*/  S2UR UR4, SR_CgaCtaId ;  /* 0x00000000000479c3 */ /* 0x000e620000008800 */
[----:B------:R-:W-:Y:S01]  /*1220*/  VIADD R6, R5, 0xffffffff ;  /* 0xffffffff05067836 */ /* 0x000fe20000000000 */
[----:B------:R-:W-:Y:S01]  /*1230*/  SHF.R.S32.HI R0, RZ, 0x1f, R3 ;  /* 0x0000001fff007819 */ /* 0x000fe20000011403 */
[----:B------:R-:W-:Y:S01]  /*1240*/  UMOV UR41, 0x400 ;  /* 0x0000040000297882 */ /* 0x000fe20000000000 */
[----:B------:R-:W-:Y:S01]  /*1250*/  UISETP.LT.AND UP0, UPT, UR40, 0x1, UPT ;  /* 0x000000012800788c */ /* 0x000fe2000bf01270 */
[----:B------:R-:W-:Y:S01]  /*1260*/  LOP3.LUT R170, R16, 0x1, RZ, 0xfc, !PT ;  /* 0x0000000110aa7812 */ /* 0x000fe200078efcff */
[----:B------:R-:W-:Y:S01]  /*1270*/  USHF.L.U32 UR44, UR40, 0x1, URZ ;  /* 0x00000001282c7899 */ /* 0x000fe2000800063f */
[----:B------:R-:W-:Y:S01]  /*1280*/  R2UR UR42, R6 ;  /* 0x00000000062a72ca */ /* 0x000fe200000e0000 */
[----:B------:R-:W-:Y:S01]  /*1290*/  USEL UR43, UR40, 0x1, UP0 ;  /* 0x00000001282b7887 */ /* 0x000fe20008000000 */
[CC--:B------:R-:W-:Y:S02]  /*12a0*/  LEA.HI R4, R0.reuse, R3.reuse, RZ, 0x2 ;  /* 0x0000000300047211 */ /* 0x0c0fe400078f10ff */
[----:B------:R-:W-:Y:S01]  /*12b0*/  LEA.HI R0, R0, R3, RZ, 0x5 ;  /* 0x0000000300007211 */ /* 0x000fe200078f28ff */
[----:B------:R-:W-:Y:S01]  /*12c0*/  UIADD3 UR43, -UR43, UR40, URZ ;  /* 0x000000282b2b7290 */ /* 0x000fe2000fffe13f */
[----:B------:R-:W-:-:S02]  /*12d0*/  SHF.R.S32.HI R154, RZ, 0x2, R4 ;  /* 0x00000002ff9a7819 */ /* 0x000fc40000011404 */
[----:B------:R-:W-:Y:S02]  /*12e0*/  SHF.R.S32.HI R5, RZ, 0x1f, R4 ;  /* 0x0000001fff057819 */ /* 0x000fe40000011404 */
[----:B------:R-:W-:Y:S02]  /*12f0*/  LOP3.LUT R156, R4, 0xfffffffc, RZ, 0xc0, !PT ;  /* 0xfffffffc049c7812 */ /* 0x000fe400078ec0ff */
[----:B------:R-:W-:Y:S01]  /*1300*/  LEA.HI R5, R5, R154, RZ, 0x3 ;  /* 0x0000009a05057211 */ /* 0x000fe200078f18ff */
[----:B------:R-:W-:Y:S01]  /*1310*/  USHF.L.U32 UR42, UR42, 0x3, URZ ;  /* 0x000000032a2a7899 */ /* 0x000fe2000800063f */
[----:B------:R-:W-:Y:S01]  /*1320*/  ISETP.NE.AND P0, PT, R6, RZ, PT ;  /* 0x000000ff0600720c */ /* 0x000fe20003f05270 */
[----:B------:R-:W-:Y:S01]  /*1330*/  IMAD.IADD R156, R3, 0x1, -R156 ;  /* 0x00000001039c7824 */ /* 0x000fe200078e0a9c */
[----:B------:R-:W-:Y:S01]  /*1340*/  LOP3.LUT R5, R5, 0xfffffff8, RZ, 0xc0, !PT ;  /* 0xfffffff805057812 */ /* 0x000fe200078ec0ff */
[----:B-1----:R-:W-:Y:S01]  /*1350*/  ULEA UR41, UR4, UR41, 0x18 ;  /* 0x0000002904297291 */ /* 0x002fe2000f8ec03f */
[----:B------:R-:W-:Y:S01]  /*1360*/  SEL R171, RZ, 0x1, P0 ;  /* 0x00000001ffab7807 */ /* 0x000fe20000000000 */
[----:B------:R-:W-:Y:S01]  /*1370*/  IMAD.U32 R158, RZ, RZ, UR42 ;  /* 0x0000002aff9e7e24 */ /* 0x000fe2000f8e00ff */
[----:B------:R-:W-:Y:S01]  /*1380*/  ULDC UR4, c[0x0][0x284] ;  /* 0x0000a10000047ab9 */ /* 0x000fe20000000800 */
[----:B------:R-:W-:Y:S01]  /*1390*/  IMAD.IADD R154, R154, 0x1, -R5 ;  /* 0x000000019a9a7824 */ /* 0x000fe200078e0a05 */
[----:B------:R-:W-:Y:S01]  /*13a0*/  UIADD3 UR45, UR41, 0x60, URZ ;  /* 0x00000060292d7890 */ /* 0x000fe2000fffe03f */
[----:B------:R-:W-:-:S02]  /*13b0*/  SHF.R.S32.HI R5, RZ, 0x5, R0 ;  /* 0x00000005ff057819 */ /* 0x000fc40000011400 */
[C---:B------:R-:W-:Y:S02]  /*13c0*/  LOP3.LUT R160, R158.reuse, 0x8, RZ, 0xc0, !PT ;  /* 0x000000089ea07812 */ /* 0x040fe400078ec0ff */
[--C-:B------:R-:W-:Y:S01]  /*13d0*/  SHF.R.S32.HI R155, RZ, 0x1f, R154.reuse ;  /* 0x0000001fff9b7819 */ /* 0x100fe2000001149a */
[C-C-:B------:R-:W-:Y:S01]  /*13e0*/  IMAD R161, R5.reuse, -0x10, -R154.reuse ;  /* 0xfffffff005a17824 */ /* 0x140fe200078e0a9a */
[----:B------:R-:W-:Y:S01]  /*13f0*/  LOP3.LUT R158, R158, 0x8, RZ, 0xc, !PT ;  /* 0x000000089e9e7812 */ /* 0x000fe200078e0cff */
[----:B------:R-:W-:Y:S01]  /*1400*/  IMAD.U32 R157, RZ, RZ, UR45 ;  /* 0x0000002dff9d7e24 */ /* 0x000fe2000f8e00ff */
[----:B------:R-:W-:Y:S01]  /*1410*/  LOP3.LUT R160, R160, 0x18, RZ, 0x3c, !PT ;  /* 0x00000018a0a07812 */ /* 0x000fe200078e3cff */
[----:B------:R-:W-:-:S04]  /*1420*/  IMAD.WIDE R154, R5, 0x10, R154 ;  /* 0x00000010059a7825 */ /* 0x000fc800078e029a */
[----:B------:R-:W-:Y:S02]  /*1430*/  VIADD R159, R157, UR42 ;  /* 0x0000002a9d9f7c36 */ /* 0x000fe40008000000 */
[----:B------:R-:W-:-:S07]  /*1440*/  VIADD R161, R161, UR4 ;  /* 0x00000004a1a17c36 */ /* 0x000fce0008000000 */
.L_x_290:
[----:B------:R-:W-:Y:S01]  /*1450*/  SHF.L.U32 R0, R171, 0x1f, RZ ;  /* 0x0000001fab007819 */ /* 0x000fe200000006ff */
[----:B------:R-:W-:Y:S02]  /*1460*/  ULDC UR4, c[0x0][0x28c] ;  /* 0x0000a30000047ab9 */ /* 0x000fe40000000800 */
[----:B------:R-:W-:Y:S01]  /*1470*/  ISETP.LT.AND P1, PT, RZ, UR4, PT ;  /* 0x00000004ff007c0c */ /* 0x000fe2000bf21270 */
[----:B------:R-:W1:Y:S02]  /*1480*/  SYNCS.PHASECHK.TRANS64.TRYWAIT P0, [R157+UR42], R0 ;  /* 0x000000009d0075a7 */ /* 0x000e64000800016a */
[----:B-1-34-:R-:W-:Y:S10]  /*1490*/  @!P0 BRA `(.L_x_15) ;  /* 0x0000008c00008947 */ /* 0x01aff40003800000 */
.L_x_313:
[----:B------:R-:W-:Y:S05]  /*14a0*/  @P1 BRA `(.L_x_16) ;  /* 0x0000000000401947 */ /* 0x000fea0003800000 */
[----:B-1----:R-:W-:Y:S01]  /*14b0*/  MOV R0, 0x0 ;  /* 0x0000000000007802 */ /* 0x002fe20000000f00 */
[----:B------:R-:W-:Y:S01]  /*14c0*/  ULDC.64 UR4, c[0x4][0x68] ;  /* 0x01001a0000047ab9 */ /* 0x000fe20000000a00 */
[----:B------:R-:W-:Y:S01]  /*14d0*/  ULDC.64 UR6, c[0x4][0x8] ;  /* 0x0100020000067ab9 */ /* 0x000fe20000000a00 */
[----:B------:R-:W-:Y:S01]  /*14e0*/  IMAD.U32 R4, RZ, RZ, UR4 ;  /* 0x00000004ff047e24 */ /* 0x000fe2000f8e00ff */
[----:B------:R1:W2:Y:S01]  /*14f0*/  LDC.64 R14, c[0x4][R0] ;  /* 0x01000000000e7b82 */ /* 0x0002a20000000a00 */
[----:B------:R-:W-:Y:S01]  /*1500*/  IMAD.U32 R5, RZ, RZ, UR5 ;  /* 0x00000005ff057e24 */ /* 0x000fe2000f8e00ff */
[----:B------:R-:W-:Y:S01]  /*1510*/  ULDC.64 UR4, c[0x4][0x70] ;  /* 0x01001c0000047ab9 */ /* 0x000fe20000000a00 */
[----:B------:R-:W-:Y:S02]  /*1520*/  IMAD.U32 R10, RZ, RZ, UR6 ;  /* 0x00000006ff0a7e24 */ /* 0x000fe4000f8e00ff */
[----:B------:R-:W-:Y:S02]  /*1530*/  IMAD.U32 R6, RZ, RZ, UR4 ;  /* 0x00000004ff067e24 */ /* 0x000fe4000f8e00ff */
[----:B------:R-:W-:-:S02]  /*1540*/  IMAD.U32 R7, RZ, RZ, UR5 ;  /* 0x00000005ff077e24 */ /* 0x000fc4000f8e00ff */
[----:B------:R-:W-:Y:S02]  /*1550*/  IMAD.U32 R11, RZ, RZ, UR7 ;  /* 0x00000007ff0b7e24 */ /* 0x000fe4000f8e00ff */
[----:B------:R-:W-:Y:S02]  /*1560*/  IMAD.MOV.U32 R8, RZ, RZ, 0x1e1 ;  /* 0x000001e1ff087424 */ /* 0x000fe400078e00ff */
[----:B0-----:R-:W-:Y:S02]  /*1570*/  IMAD.MOV.U32 R12, RZ, RZ, 0x1 ;  /* 0x00000001ff0c7424 */ /* 0x001fe400078e00ff */
[----:B-1----:R-:W-:-:S07]  /*1580*/  IMAD.MOV.U32 R13, RZ, RZ, RZ ;  /* 0x000000ffff0d7224 */ /* 0x002fce00078e00ff */
[----:B------:R-:W-:-:S07]  /*1590*/  LEPC R20, `(.L_x_16) ;  /* 0x000000001014794e */ /* 0x000fce0000000000 */
[----:B--2--5:R-:W-:Y:S05]  /*15a0*/  CALL.ABS.NOINC R14 ;  /* 0x000000000e007343 */ /* 0x024fea0003c00000 */
.L_x_16:
[----:B------:R-:W-:-:S13]  /*15b0*/  ISETP.NE.AND P0, PT, R170, 0x3, PT ;  /* 0x00000003aa00780c */ /* 0x000fda0003f05270 */
[----:B------:R-:W-:Y:S05]  /*15c0*/  @!P0 BRA `(.L_x_17) ;  /* 0x0000000000048947 */ /* 0x000fea0003800000 */
[----:B------:R-:W-:Y:S01]  /*15d0*/  BPT.TRAP 0x1 ;  /* 0x000000040000795c */ /* 0x000fe20000300000 */
.L_x_17:
[----:B------:R-:W-:Y:S02]  /*15e0*/  IMAD.U32 R3, RZ, RZ, UR38 ;  /* 0x00000026ff037e24 */ /* 0x000fe4000f8e00ff */
[----:B-1----:R-:W-:-:S03]  /*15f0*/  IMAD.U32 R0, RZ, RZ, UR39 ;  /* 0x00000027ff007e24 */ /* 0x002fc6000f8e00ff */
[----:B------:R-:W-:Y:S02]  /*1600*/  LEA R3, R3, UR41, 0x3 ;  /* 0x0000002903037c11 */ /* 0x000fe4000f8e18ff */
[----:B------:R-:W-:-:S04]  /*1610*/  SHF.L.U32 R0, R0, 0x1f, RZ ;  /* 0x0000001f00007819 */ /* 0x000fc800000006ff */
[----:B------:R1:W2:Y:S01]  /*1620*/  SYNCS.PHASECHK.TRANS64.TRYWAIT P1, [R3+URZ], R0 ;  /* 0x00000000030075a7 */ /* 0x0002a2000802017f */
[----:B------:R-:W-:Y:S05]  /*1630*/  @!P0 BRA `(.L_x_18) ;  /* 0x0000000000048947 */ /* 0x000fea0003800000 */
[----:B------:R-:W-:Y:S01]  /*1640*/  BPT.TRAP 0x1 ;  /* 0x000000040000795c */ /* 0x000fe20000300000 */
.L_x_18:
[----:B------:R-:W-:-:S05]  /*1650*/  IMAD.U32 R4, RZ, RZ, UR43 ;  /* 0x0000002bff047e24 */ /* 0x000fca000f8e00ff */
[----:B------:R-:W-:Y:S01]  /*1660*/  ISETP.GE.AND P2, PT, R4, 0x1, PT ;  /* 0x000000010400780c */ /* 0x000fe20003f46270 */
[----:B--2---:R-:W-:-:S12]  /*1670*/  @P1 BRA `(.L_x_19) ;  /* 0x0000000000081947 */ /* 0x004fd80003800000 */
[----:B------:R-:W2:Y:S02]  /*1680*/  SYNCS.PHASECHK.TRANS64.TRYWAIT P1, [R3+URZ], R0 ;  /* 0x00000000030075a7 */ /* 0x000ea4000802017f */
[----:B--2---:R-:W-:Y:S05]  /*1690*/  @!P1 BRA `(.L_x_20) ;  /* 0x0000008800949947 */ /* 0x004fea0003800000 */
.L_x_19:
[----:B------:R-:W-:Y:S05]  /*16a0*/  WARPSYNC.ALL ;  /* 0x0000000000007948 */ /* 0x000fea0003800000 */
[----:B------:R-:W-:Y:S01]  /*16b0*/  UIADD3 UR4, UR41, 0x180, URZ ;  /* 0x0000018029047890 */ /* 0x000fe2000fffe03f */
[----:B------:R-:W-:Y:S01]  /*16c0*/  WARPGROUP.ARRIVE ;  /* 0x00000000000079c5 */ /* 0x000fe20000000000 */
[----:B------:R-:W-:Y:S02]  /*16d0*/  UIADD3 UR5, UR41, 0x14180, URZ ;  /* 0x0001418029057890 */ /* 0x000fe4000fffe03f */
[----:B------:R-:W-:Y:S02]  /*16e0*/  USHF.R.U32.HI UR4, URZ, 0x4, UR4 ;  /* 0x000000043f047899 */ /* 0x000fe40008011604 */
[----:B------:R-:W-:-:S02]  /*16f0*/  USHF.R.U32.HI UR5, URZ, 0x4, UR5 ;  /* 0x000000043f057899 */ /* 0x000fc40008011605 */
[----:B------:R-:W-:Y:S02]  /*1700*/  ULOP3.LUT UR4, UR4, 0x3fff, URZ, 0xc0, !UPT ;  /* 0x00003fff04047892 */ /* 0x000fe4000f8ec03f */
[----:B------:R-:W-:Y:S02]  /*1710*/  ULOP3.LUT UR5, UR5, 0x3fff, URZ, 0xc0, !UPT ;  /* 0x00003fff05057892 */ /* 0x000fe4000f8ec03f */
[----:B------:R-:W-:Y:S02]  /*1720*/  ULOP3.LUT UR4, UR4, 0x10000, URZ, 0xfc, !UPT ;  /* 0x0001000004047892 */ /* 0x000fe4000f8efc3f */
[----:B------:R-:W-:Y:S02]  /*1730*/  ULOP3.LUT UR5, UR5, 0x10000, URZ, 0xfc, !UPT ;  /* 0x0001000005057892 */ /* 0x000fe4000f8efc3f */
[----:B------:R-:W-:Y:S02]  /*1740*/  ULEA UR6, UR38, UR4, 0xa ;  /* 0x0000000426067291 */ /* 0x000fe4000f8e503f */
[----:B------:R-:W-:Y:S01]  /*1750*/  ULEA UR7, UR38, UR5, 0xc ;  /* 0x0000000526077291 */ /* 0x000fe2000f8e603f */
[----:B------:R-:W-:Y:S01]  /*1760*/  UMOV UR9, 0x40000040 ;  /* 0x4000004000097882 */ /* 0x000fe20000000000 */
[----:B------:R-:W-:-:S03]  /*1770*/  UMOV UR11, 0x40000040 ;  /* 0x40000040000b7882 */ /* 0x000fc60000000000 */
[----:B------:R-:W-:Y:S02]  /*1780*/  UMOV UR8, UR6 ;  /* 0x0000000600087c82 */ /* 0x000fe40008000000 */
[----:B------:R-:W-:Y:S02]  /*1790*/  UMOV UR10, UR7 ;  /* 0x00000007000a7c82 */ /* 0x000fe40008000000 */
[----:B------:R-:W-:Y:S01]  /*17a0*/  HGMMA.64x256x8.F32.TF32 R24, gdesc[UR8], RZ, !UPT, gsb0 ;  /* 0x07e00000081879f0 */ /* 0x000fe2000c0028ff */
[----:B------:R-:W-:Y:S02]  /*17b0*/  UIADD3 UR8, UR6, 0x2, URZ ;  /* 0x0000000206087890 */ /* 0x000fe4000fffe03f */
[----:B------:R-:W-:Y:S01]  /*17c0*/  UIADD3 UR10, UR7, 0x2, URZ ;  /* 0x00000002070a7890 */ /* 0x000fe2000fffe03f */
[----:B------:R-:W-:Y:S01]  /*17d0*/  UMOV UR9, 0x40000040 ;  /* 0x4000004000097882 */ /* 0x000fe20000000000 */
[----:B------:R-:W-:Y:S01]  /*17e0*/  UMOV UR11, 0x40000040 ;  /* 0x40000040000b7882 */ /* 0x000fe20000000000 */
[----:B------:R-:W-:-:S02]  /*17f0*/  WARPGROUP.DEPBAR.LE gsb0, 0x0 ;  /* 0x00008000000079c5 */ /* 0x000fc40000010000 */
[----:B------:R-:W-:-:S15]  /*1800*/  WARPGROUP.ARRIVE ;  /* 0x00000000000079c5 */ /* 0x000fde0000000000 */
[----:B------:R-:W-:-:S05]  /*1810*/  NOP ;  /* 0x0000000000007918 */ /* 0x000fca0000000000 */
[----:B------:R-:W-:Y:S01]  /*1820*/  HGMMA.64x256x8.F32.TF32 R24, gdesc[UR8], R24, gsb0 ;  /* 0x07e00000081879f0 */ /* 0x000fe20008002818 */
[----:B------:R-:W-:Y:S02]  /*1830*/  UIADD3 UR8, UR6, 0x4, URZ ;  /* 0x0000000406087890 */ /* 0x000fe4000fffe03f */
[----:B------:R-:W-:Y:S01]  /*1840*/  UIADD3 UR10, UR7, 0x4, URZ ;  /* 0x00000004070a7890 */ /* 0x000fe2000fffe03f */
[----:B------:R-:W-:Y:S01]  /*1850*/  UMOV UR9, 0x40000040 ;  /* 0x4000004000097882 */ /* 0x000fe20000000000 */
[----:B------:R-:W-:Y:S01]  /*1860*/  UMOV UR11, 0x40000040 ;  /* 0x40000040000b7882 */ /* 0x000fe20000000000 */
[----:B------:R-:W-:Y:S02]  /*1870*/  WARPGROUP.DEPBAR.LE gsb0, 0x0 ;  /* 0x00008000000079c5 */ /* 0x000fe40000010000 */
        /* <DEDUP_REMOVED lines=42> */
[----:B------:R-:W-:Y:S03]  /*1b20*/  HGMMA.64x256x8.F32.TF32 R24, gdesc[UR8], R24, gsb0 ;  /* 0x07e00000081879f0 */ /* 0x000fe60008002818 */
[----:B------:R-:W-:Y:S02]  /*1b30*/  WARPGROUP.DEPBAR.LE gsb0, 0x0 ;  /* 0x00008000000079c5 */ /* 0x000fe40000010000 */
[----:B------:R-:W-:Y:S05]  /*1b40*/  @!P2 BRA `(.L_x_21) ;  /* 0x00000004009ca947 */ /* 0x000fea0003800000 */
[----:B------:R-:W-:Y:S01]  /*1b50*/  UIADD3 UR6, UR38, 0x1, URZ ;  /* 0x0000000126067890 */ /* 0x000fe2000fffe03f */
[----:B-12---:R-:W-:-:S03]  /*1b60*/  IMAD.U32 R0, RZ, RZ, UR43 ;  /* 0x0000002bff007e24 */ /* 0x006fc6000f8e00ff */
[----:B------:R-:W-:-:S04]  /*1b70*/  UISETP.NE.AND UP0, UPT, UR6, 0x5, UPT ;  /* 0x000000050600788c */ /* 0x000fc8000bf05270 */
[----:B------:R-:W-:Y:S02]  /*1b80*/  USEL UR7, URZ, 0x1, UP0 ;  /* 0x000000013f077887 */ /* 0x000fe40008000000 */
[----:B------:R-:W-:Y:S02]  /*1b90*/  USEL UR6, UR6, URZ, UP0 ;  /* 0x0000003f06067287 */ /* 0x000fe40008000000 */
[----:B------:R-:W-:-:S06]  /*1ba0*/  ULOP3.LUT UR7, UR39, UR7, URZ, 0x3c, !UPT ;  /* 0x0000000727077292 */ /* 0x000fcc000f8e3c3f */
[----:B------:R-:W-:Y:S01]  /*1bb0*/  IMAD.U32 R5, RZ, RZ, UR7 ;  /* 0x00000007ff057e24 */ /* 0x000fe2000f8e00ff */
[----:B------:R-:W-:-:S06]  /*1bc0*/  UMOV UR7, UR38 ;  /* 0x0000002600077c82 */ /* 0x000fcc0008000000 */
.L_x_28:
[----:B-12---:R-:W-:Y:S05]  /*1bd0*/  @!P0 BRA `(.L_x_22) ;  /* 0x0000000000048947 */ /* 0x006fea0003800000 */
[----:B------:R-:W-:Y:S01]  /*1be0*/  BPT.TRAP 0x1 ;  /* 0x000000040000795c */ /* 0x000fe20000300000 */
.L_x_22:
[----:B------:R-:W-:Y:S01]  /*1bf0*/  ULEA UR8, UR6, UR41, 0x3 ;  /* 0x0000002906087291 */ /* 0x000fe2000f8e183f */
[----:B------:R-:W-:-:S08]  /*1c00*/  SHF.L.U32 R3, R5, 0x1f, RZ ;  /* 0x0000001f05037819 */ /* 0x000fd000000006ff */
[----:B------:R1:W2:Y:S01]  /*1c10*/  SYNCS.PHASECHK.TRANS64.TRYWAIT P1, [UR8], R3 ;  /* 0x00000003ff0075a7 */ /* 0x0002a20008020148 */
[----:B------:R-:W-:Y:S05]  /*1c20*/  @!P0 BRA `(.L_x_23) ;  /* 0x0000000000048947 */ /* 0x000fea0003800000 */
[----:B------:R-:W-:Y:S01]  /*1c30*/  BPT.TRAP 0x1 ;  /* 0x000000040000795c */ /* 0x000fe20000300000 */
.L_x_23:
[----:B--2---:R-:W-:Y:S05]  /*1c40*/  @P1 BRA `(.L_x_24) ;  /* 0x0000000000081947 */ /* 0x004fea0003800000 */
[----:B------:R-:W2:Y:S02]  /*1c50*/  SYNCS.PHASECHK.TRANS64.TRYWAIT P1, [UR8], R3 ;  /* 0x00000003ff0075a7 */ /* 0x000ea40008020148 */
[----:B--2---:R-:W-:Y:S05]  /*1c60*/  @!P1 BRA `(.L_x_25) ;  /* 0x0000008400349947 */ /* 0x004fea0003800000 */
.L_x_24:
[----:B------:R-:W-:Y:S01]  /*1c70*/  ULEA UR12, UR6, UR4, 0xa ;  /* 0x00000004060c7291 */ /* 0x000fe2000f8e503f */
[----:B------:R-:W-:Y:S01]  /*1c80*/  WARPGROUP.ARRIVE ;  /* 0x00000000000079c5 */ /* 0x000fe20000000000 */
[----:B------:R-:W-:Y:S01]  /*1c90*/  ULEA UR13, UR6, UR5, 0xc ;  /* 0x00000005060d7291 */ /* 0x000fe2000f8e603f */
[----:B------:R-:W-:Y:S01]  /*1ca0*/  UMOV UR9, 0x40000040 ;  /* 0x4000004000097882 */ /* 0x000fe20000000000 */
[----:B------:R-:W-:-:S03]  /*1cb0*/  UMOV UR11, 0x40000040 ;  /* 0x40000040000b7882 */ /* 0x000fc60000000000 */
[----:B------:R-:W-:Y:S02]  /*1cc0*/  UMOV UR8, UR12 ;  /* 0x0000000c00087c82 */ /* 0x000fe40008000000 */
[----:B------:R-:W-:Y:S02]  /*1cd0*/  UMOV UR10, UR13 ;  /* 0x0000000d000a7c82 */ /* 0x000fe40008000000 */
[----:B------:R-:W-:Y:S01]  /*1ce0*/  HGMMA.64x256x8.F32.TF32 R24, gdesc[UR8], R24, gsb0 ;  /* 0x07e00000081879f0 */ /* 0x000fe20008002818 */
        /* <DEDUP_REMOVED lines=58> */
[----:B------:R-:W-:Y:S01]  /*2090*/  BPT.TRAP 0x1 ;  /* 0x000000040000795c */ /* 0x000fe20000300000 */
.L_x_26:
[----:B------:R-:W-:Y:S01]  /*20a0*/  ULEA UR8, UR7, UR41, 0x3 ;  /* 0x0000002907087291 */ /* 0x000fe2000f8e183f */
[----:B------:R-:W-:-:S03]  /*20b0*/  ISETP.GT.U32.AND P1, PT, R16, 0x1, PT ;  /* 0x000000011000780c */ /* 0x000fc60003f24070 */
[----:B------:R-:W-:-:S04]  /*20c0*/  UIADD3 UR8, UR8, 0x28, URZ ;  /* 0x0000002808087890 */ /* 0x000fc8000fffe03f */
[----:B------:R-:W-:-:S09]  /*20d0*/  UPRMT UR8, URZ, 0x654, UR8 ;  /* 0x000006543f087896 */ /* 0x000fd20008000008 */
[----:B------:R-:W-:Y:S01]  /*20e0*/  SYNCS.ARRIVE.TRANS64.RED.A1T0 RZ, [UR8], RZ ;  /* 0x000000ffffff79a7 */ /* 0x000fe20008100408 */
[----:B------:R-:W-:Y:S05]  /*20f0*/  @P1 BRA `(.L_x_27) ;  /* 0x0000000000041947 */ /* 0x000fea0003800000 */
[----:B------:R-:W-:Y:S01]  /*2100*/  BPT.TRAP 0x1 ;  /* 0x000000040000795c */ /* 0x000fe20000300000 */
.L_x_27:
[----:B------:R-:W-:Y:S01]  /*2110*/  UIADD3 UR6, UR6, 0x1, URZ ;  /* 0x0000000106067890 */ /* 0x000fe2000fffe03f */
[C---:B------:R-:W-:Y:S01]  /*2120*/  ISETP.GT.AND P1, PT, R0.reuse, 0x1, PT ;  /* 0x000000010000780c */ /* 0x040fe20003f24270 */
[----:B------:R-:W-:Y:S01]  /*2130*/  UIADD3 UR7, UR7, 0x1, URZ ;  /* 0x0000000107077890 */ /* 0x000fe2000fffe03f */
[----:B------:R-:W-:Y:S01]  /*2140*/  VIADD R0, R0, 0xffffffff ;  /* 0xffffffff00007836 */ /* 0x000fe20000000000 */
[----:B------:R-:W-:Y:S02]  /*2150*/  UISETP.NE.AND UP0, UPT, UR6, 0x5, UPT ;  /* 0x000000050600788c */ /* 0x000fe4000bf05270 */
[----:B------:R-:W-:Y:S02]  /*2160*/  UISETP.NE.AND UP1, UPT, UR7, 0x5, UPT ;  /* 0x000000050700788c */ /* 0x000fe4000bf25270 */
[----:B------:R-:W-:Y:S02]  /*2170*/  USEL UR8, URZ, 0x1, UP0 ;  /* 0x000000013f087887 */ /* 0x000fe40008000000 */
[----:B------:R-:W-:-:S02]  /*2180*/  USEL UR6, UR6, URZ, UP0 ;  /* 0x0000003f06067287 */ /* 0x000fc40008000000 */
[----:B------:R-:W-:Y:S02]  /*2190*/  USEL UR7, UR7, URZ, UP1 ;  /* 0x0000003f07077287 */ /* 0x000fe40008800000 */
[----:B------:R-:W-:Y:S01]  /*21a0*/  LOP3.LUT R5, R5, UR8, RZ, 0x3c, !PT ;  /* 0x0000000805057c12 */ /* 0x000fe2000f8e3cff */
[----:B------:R-:W-:Y:S09]  /*21b0*/  @P1 BRA `(.L_x_28) ;  /* 0xfffffff800841947 */ /* 0x000ff2000383ffff */
.L_x_21:
[----:B-12---:R-:W1:Y:S01]  /*21c0*/  LDC R0, c[0x0][0x28c] ;  /* 0x0000a300ff007b82 */ /* 0x006e620000000800 */
[----:B------:R2:W-:Y:S01]  /*21d0*/  SYNCS.ARRIVE.TRANS64.A1T0 RZ, [R158+UR45], RZ ;  /* 0x000000ff9eff79a7 */ /* 0x0005e2000810002d */
[----:B-1----:R-:W-:-:S13]  /*21e0*/  ISETP.GE.AND P1, PT, R0, 0x1, PT ;  /* 0x000000010000780c */ /* 0x002fda0003f26270 */
[----:B--2---:R-:W-:Y:S05]  /*21f0*/  @!P1 BRA `(.L_x_29) ;  /* 0x0000000000349947 */ /* 0x004fea0003800000 */
[----:B------:R-:W-:Y:S05]  /*2200*/  @!P0 BRA `(.L_x_30) ;  /* 0x0000000000048947 */ /* 0x000fea0003800000 */
[----:B------:R-:W-:Y:S01]  /*2210*/  BPT.TRAP 0x1 ;  /* 0x000000040000795c */ /* 0x000fe20000300000 */
.L_x_30:
[----:B------:R-:W-:Y:S01]  /*2220*/  UIADD3 UR6, UR43, UR38, URZ ;  /* 0x000000262b067290 */ /* 0x000fe2000fffe03f */
[----:B------:R-:W-:-:S03]  /*2230*/  ISETP.GT.U32.AND P0, PT, R16, 0x1, PT ;  /* 0x000000011000780c */ /* 0x000fc60003f04070 */
[----:B------:R-:W-:-:S04]  /*2240*/  UIMAD.WIDE.U32 UR4, UR6, -0x33333333, URZ ;  /* 0xcccccccd060478a5 */ /* 0x000fc8000f8e003f */
[----:B------:R-:W-:-:S04]  /*2250*/  USHF.R.U32.HI UR4, URZ, 0x2, UR5 ;  /* 0x000000023f047899 */ /* 0x000fc80008011605 */
[----:B------:R-:W-:-:S04]  /*2260*/  UIMAD UR6, UR4, -0x5, UR6 ;  /* 0xfffffffb040678a4 */ /* 0x000fc8000f8e0206 */
[----:B------:R-:W-:-:S04]  /*2270*/  ULEA UR6, UR6, UR41, 0x3 ;  /* 0x0000002906067291 */ /* 0x000fc8000f8e183f */
[----:B------:R-:W-:-:S04]  /*2280*/  UIADD3 UR6, UR6, 0x28, URZ ;  /* 0x0000002806067890 */ /* 0x000fc8000fffe03f */
[----:B------:R-:W-:-:S09]  /*2290*/  UPRMT UR6, URZ, 0x654, UR6 ;  /* 0x000006543f067896 */ /* 0x000fd20008000006 */
[----:B------:R-:W-:Y:S01]  /*22a0*/  SYNCS.ARRIVE.TRANS64.RED.A1T0 RZ, [UR6], RZ ;  /* 0x000000ffffff79a7 */ /* 0x000fe20008100406 */
[----:B------:R-:W-:Y:S05]  /*22b0*/  @P0 BRA `(.L_x_29) ;  /* 0x0000000000040947 */ /* 0x000fea0003800000 */
[----:B------:R-:W-:Y:S01]  /*22c0*/  BPT.TRAP 0x1 ;  /* 0x000000040000795c */ /* 0x000fe20000300000 */
.L_x_29:
[----:B------:R-:W-:Y:S01]  /*22d0*/  SHF.L.U32 R0, R171, 0x1f, RZ ;  /* 0x0000001fab007819 */ /* 0x000fe200000006ff */
[----:B------:R-:W-:Y:S01]  /*22e0*/  UIADD3 UR38, UR44, UR38, URZ ;  /* 0x000000262c267290 */ /* 0x000fe2000fffe03f */
[----:B------:R-:W1:Y:S01]  /*22f0*/  LDC R7, c[0x0][0x288] ;  /* 0x0000a200ff077b82 */ /* 0x000e620000000800 */
[----:B------:R-:W-:Y:S01]  /*2300*/  UISETP.GE.U32.AND UP1, UPT, UR44, 0x5, UPT ;  /* 0x000000052c00788c */ /* 0x000fe2000bf26070 */
[----:B------:R-:W-:Y:S01]  /*2310*/  IMAD.SHL.U32 R8, R156, 0x2, RZ ;  /* 0x000000029c087824 */ /* 0x000fe200078e00ff */
[----:B------:R-:W-:Y:S02]  /*2320*/  UISETP.GT.U32.AND UP0, UPT, UR38, 0x4, UPT ;  /* 0x000000042600788c */ /* 0x000fe4000bf04070 */
[----:B------:R-:W-:Y:S02]  /*2330*/  UIMAD.WIDE.U32 UR4, UR38, -0x33333333, URZ ;  /* 0xcccccccd260478a5 */ /* 0x000fe4000f8e003f */
[----:B------:R-:W-:Y:S01]  /*2340*/  UISETP.LT.U32.AND UP0, UPT, UR44, 0x5, UP0 ;  /* 0x000000052c00788c */ /* 0x000fe20008701070 */
[----:B------:R-:W2:Y:S01]  /*2350*/  SYNCS.PHASECHK.TRANS64.TRYWAIT P0, [R157+UR42+0x10], R0 ;  /* 0x000010009d0075a7 */ /* 0x000ea2000800016a */
[----:B------:R-:W-:Y:S01]  /*2360*/  USHF.R.U32.HI UR4, URZ, 0x2, UR5 ;  /* 0x000000023f047899 */ /* 0x000fe20008011605 */
[----:B------:R-:W-:Y:S01]  /*2370*/  SHF.R.S32.HI R9, RZ, 0x1f, R8 ;  /* 0x0000001fff097819 */ /* 0x000fe20000011408 */
[----:B------:R-:W-:-:S02]  /*2380*/  USEL UR6, URZ, 0x1, !UP0 ;  /* 0x000000013f067887 */ /* 0x000fc4000c000000 */
[----:B------:R-:W-:Y:S02]  /*2390*/  UIMAD UR38, UR4, -0x5, UR38 ;  /* 0xfffffffb042678a4 */ /* 0x000fe4000f8e0226 */
[----:B------:R-:W-:-:S04]  /*23a0*/  ULOP3.LUT UR39, UR39, UR6, URZ, 0x3c, !UPT ;  /* 0x0000000627277292 */ /* 0x000fc8000f8e3c3f */
[----:B------:R-:W-:Y:S01]  /*23b0*/  @UP1 ULOP3.LUT UR39, UR39, 0x1, UR4, 0x78, !UPT ;  /* 0x0000000127271892 */ /* 0x000fe2000f8e7804 */
[----:B-12---:R-:W-:Y:S11]  /*23c0*/  @!P0 BRA `(.L_x_31) ;  /* 0x0000007c00748947 */ /* 0x006ff60003800000 */
.L_x_314:
[----:B------:R-:W-:Y:S01]  /*23d0*/  IMAD.SHL.U32 R6, R19, 0x40, RZ ;  /* 0x0000004013067824 */ /* 0x000fe200078e00ff */
[----:B------:R-:W-:Y:S01]  /*23e0*/  ULDC UR6, c[0x0][0x284] ;  /* 0x0000a10000067ab9 */ /* 0x000fe20000000800 */
[----:B------:R-:W-:Y:S01]  /*23f0*/  IMAD.SHL.U32 R14, R22, 0x100, RZ ;  /* 0x00000100160e7824 */ /* 0x000fe200078e00ff */
[----:B------:R-:W-:Y:S01]  /*2400*/  SHF.R.S32.HI R165, RZ, 0x1f, R2 ;  /* 0x0000001fffa57819 */ /* 0x000fe20000011402 */
[----:B------:R-:W-:Y:S01]  /*2410*/  ULDC.64 UR4, c[0x0][0x5d0] ;  /* 0x0001740000047ab9 */ /* 0x000fe20000000a00 */
[----:B------:R-:W-:Y:S01]  /*2420*/  ISETP.GE.AND P0, PT, R6, UR6, PT ;  /* 0x0000000606007c0c */ /* 0x000fe2000bf06270 */
[----:B------:R-:W-:Y:S01]  /*2430*/  IMAD.WIDE.U32 R4, R2, UR4, R8 ;  /* 0x0000000402047c25 */ /* 0x000fe2000f8e0008 */
[----:B------:R-:W-:Y:S02]  /*2440*/  SHF.R.S32.HI R15, RZ, 0x1f, R14 ;  /* 0x0000001fff0f7819 */ /* 0x000fe4000001140e */
[C---:B------:R-:W-:Y:S01]  /*2450*/  ISETP.GE.OR P0, PT, R14.reuse, R7, P0 ;  /* 0x000000070e00720c */ /* 0x040fe20000706670 */
[----:B------:R-:W-:Y:S01]  /*2460*/  IMAD R3, R165, UR4, RZ ;  /* 0x00000004a5037c24 */ /* 0x000fe2000f8e02ff */
[----:B------:R-:W-:-:S03]  /*2470*/  IADD3 R4, P1, R14, R4, RZ ;  /* 0x000000040e047210 */ /* 0x000fc60007f3e0ff */
[----:B------:R-:W-:-:S05]  /*2480*/  IMAD R3, R2, UR5, R3 ;  /* 0x0000000502037c24 */ /* 0x000fca000f8e0203 */
[----:B------:R-:W-:-:S03]  /*2490*/  IADD3.X R5, R15, R5, R3, P1, !PT ;  /* 0x000000050f057210 */ /* 0x000fc60000ffe403 */
[----:B------:R-:W-:Y:S05]  /*24a0*/  @P0 BRA `(.L_x_32) ;  /* 0x0000006400000947 */ /* 0x000fea0003800000 */
[----:B------:R-:W2:Y:S01]  /*24b0*/  LDC.64 R10, c[0x0][0x5c8] ;  /* 0x00017200ff0a7b82 */ /* 0x000ea20000000a00 */
[----:B-----5:R-:W-:Y:S01]  /*24c0*/  FSETP.NEU.AND P1, PT, R152, RZ, PT ;  /* 0x000000ff9800720b */ /* 0x020fe20003f2d000 */
[----:B------:R-:W-:Y:S01]  /*24d0*/  IMAD R3, R156, -0x2, R7 ;  /* 0xfffffffe9c037824 */ /* 0x000fe200078e0207 */
[----:B------:R-:W-:Y:S01]  /*24e0*/  BSSY B0, `(.L_x_32) ;  /* 0x000063c000007945 */ /* 0x000fe20003800000 */
[----:B------:R-:W-:-:S04]  /*24f0*/  IMAD.WIDE R162, R19, 0x40, R154 ;  /* 0x0000004013a27825 */ /* 0x000fc800078e029a */
[----:B-1----:R-:W-:Y:S02]  /*2500*/  IMAD.IADD R0, R3, 0x1, -R14 ;  /* 0x0000000103007824 */ /* 0x002fe400078e0a0e */
[----:B------:R-:W-:-:S03]  /*2510*/  IMAD.IADD R3, R161, 0x1, -R6 ;  /* 0x00000001a1037824 */ /* 0x000fc600078e0a06 */
[----:B------:R-:W-:-:S04]  /*2520*/  ISETP.GT.AND P0, PT, R0, RZ, PT ;  /* 0x000000ff0000720c */ /* 0x000fc80003f04270 */
[----:B------:R-:W-:Y:S01]  /*2530*/  ISETP.GT.AND P4, PT, R3, RZ, P0 ;  /* 0x000000ff0300720c */ /* 0x000fe20000784270 */
[-C--:B--2---:R-:W-:Y:S02]  /*2540*/  IMAD R6, R163, R10.reuse, RZ ;  /* 0x0000000aa3067224 */ /* 0x084fe400078e02ff */
[----:B------:R-:W-:-:S04]  /*2550*/  IMAD.WIDE.U32 R172, R162, R10, R4 ;  /* 0x0000000aa2ac7225 */ /* 0x000fc800078e0004 */
[----:B------:R-:W-:-:S04]  /*2560*/  IMAD R5, R162, R11, R6 ;  /* 0x0000000ba2057224 */ /* 0x000fc800078e0206 */
[----:B------:R-:W-:Y:S01]  /*2570*/  IMAD.IADD R177, R173, 0x1, R5 ;  /* 0x00000001adb17824 */ /* 0x000fe200078e0205 */
[----:B------:R-:W-:Y:S06]  /*2580*/  @!P1 BRA `(.L_x_33) ;  /* 0x0000004400949947 */ /* 0x000fec0003800000 */
[----:B------:R-:W1:Y:S01]  /*2590*/  LDC.64 R20, c[0x0][0x5b8] ;  /* 0x00016e00ff147b82 */ /* 0x000e620000000a00 */
[----:B------:R-:W-:-:S07]  /*25a0*/  ULDC.64 UR4, c[0x0][0x5c0] ;  /* 0x0001700000047ab9 */ /* 0x000fce0000000a00 */
[----:B------:R-:W2:Y:S08]  /*25b0*/  LDC.64 R174, c[0x0][0x5b0] ;  /* 0x00016c00ffae7b82 */ /* 0x000eb00000000a00 */
[----:B0-----:R-:W0:Y:S01]  /*25c0*/  LDC.64 R12, c[0x0][0x5a8] ;  /* 0x00016a00ff0c7b82 */ /* 0x001e220000000a00 */
[-C--:B-1----:R-:W-:Y:S02]  /*25d0*/  IMAD R6, R165, R20.reuse, RZ ;  /* 0x00000014a5067224 */ /* 0x082fe400078e02ff */
[----:B------:R-:W-:-:S04]  /*25e0*/  IMAD.WIDE.U32 R4, R2, R20, R8 ;  /* 0x0000001402047225 */ /* 0x000fc800078e0008 */
[----:B------:R-:W-:Y:S01]  /*25f0*/  IMAD R173, R2, R21, R6 ;  /* 0x0000001502ad7224 */ /* 0x000fe200078e0206 */
[----:B------:R-:W-:Y:S01]  /*2600*/  IADD3 R164, P1, R14, R4, RZ ;  /* 0x000000040ea47210 */ /* 0x000fe20007f3e0ff */
[----:B--2---:R-:W-:-:S03]  /*2610*/  IMAD R4, R163, R174, RZ ;  /* 0x000000aea3047224 */ /* 0x004fc600078e02ff */
[----:B------:R-:W-:Y:S01]  /*2620*/  IADD3.X R165, R15, R5, R173, P1, !PT ;  /* 0x000000050fa57210 */ /* 0x000fe20000ffe4ad */
[C---:B------:R-:W-:Y:S02]  /*2630*/  IMAD R163, R162.reuse, R175, R4 ;  /* 0x000000afa2a37224 */ /* 0x040fe400078e0204 */
[----:B------:R-:W-:-:S04]  /*2640*/  IMAD.WIDE.U32 R4, R162, R174, R164 ;  /* 0x000000aea2047225 */ /* 0x000fc800078e00a4 */
[----:B------:R-:W-:Y:S01]  /*2650*/  IMAD.IADD R5, R5, 0x1, R163 ;  /* 0x0000000105057824 */ /* 0x000fe200078e02a3 */
[----:B0-----:R-:W-:-:S04]  /*2660*/  LEA R6, P1, R4, R12, 0x2 ;  /* 0x0000000c04067211 */ /* 0x001fc800078210ff */
[----:B------:R-:W-:-:S05]  /*2670*/  LEA.HI.X R7, R4, R13, R5, 0x2, P1 ;  /* 0x0000000d04077211 */ /* 0x000fca00008f1405 */
[----:B------:R0:W2:Y:S01]  /*2680*/  @P4 LDG.E.LTC128B R19, desc[UR36][R6.64] ;  /* 0x0000002406134981 */ /* 0x0000a2000c1e1920 */
[----:B------:R-:W-:Y:S01]  /*2690*/  IMAD.WIDE.U32 R4, R162, R174, R14 ;  /* 0x000000aea2047225 */ /* 0x000fe200078e000e */
[C---:B------:R-:W-:Y:S01]  /*26a0*/  SHF.L.U64.HI R169, R174.reuse, 0x3, R175 ;  /* 0x00000003aea97819 */ /* 0x040fe200000102af */
[----:B------:R-:W-:Y:S01]  /*26b0*/  BSSY B1, `(.L_x_34) ;  /* 0x0000017000017945 */ /* 0x000fe20003800000 */
[----:B------:R-:W-:Y:S01]  /*26c0*/  ISETP.GT.AND P0, PT, R3, 0x8, P0 ;  /* 0x000000080300780c */ /* 0x000fe20000704270 */
[----:B------:R-:W-:Y:S01]  /*26d0*/  IMAD.SHL.U32 R168, R174, 0x8, RZ ;  /* 0x00000008aea87824 */ /* 0x000fe200078e00ff */
[----:B------:R-:W-:-:S03]  /*26e0*/  IADD3 R166, P1, R8, R4, RZ ;  /* 0x0000000408a67210 */ /* 0x000fc60007f3e0ff */
[----:B------:R-:W-:Y:S01]  /*26f0*/  IMAD.WIDE.U32 R168, R162, R174, R168 ;  /* 0x000000aea2a87225 */ /* 0x000fe200078e00a8 */
[----:B------:R-:W-:Y:S02]  /*2700*/  IADD3.X R167, R9, R163, R5, P1, !PT ;  /* 0x000000a309a77210 */ /* 0x000fe40000ffe405 */
[----:B------:R-:W-:Y:S01]  /*2710*/  LEA R4, P1, R172, UR4, 0x2 ;  /* 0x00000004ac047c11 */ /* 0x000fe2000f8210ff */
[----:B------:R-:W-:Y:S02]  /*2720*/  IMAD.IADD R175, R163, 0x1, R169 ;  /* 0x00000001a3af7824 */ /* 0x000fe400078e02a9 */
[----:B------:R-:W-:Y:S01]  /*2730*/  IMAD.WIDE.U32 R166, R2, R20, R166 ;  /* 0x0000001402a67225 */ /* 0x000fe200078e00a6 */
[----:B------:R-:W-:-:S03]  /*2740*/  LEA.HI.X R5, R172, UR5, R177, 0x2, P1 ;  /* 0x00000005ac057c11 */ /* 0x000fc600088f14b1 */
[----:B------:R-:W-:Y:S01]  /*2750*/  IMAD.IADD R21, R173, 0x1, R167 ;  /* 0x00000001ad157824 */ /* 0x000fe200078e02a7 */
[----:B0-----:R-:W-:Y:S01]  /*2760*/  LEA R6, P1, R166, R12, 0x2 ;  /* 0x0000000ca6067211 */ /* 0x001fe200078210ff */
[----:B--2---:R-:W-:-:S04]  /*2770*/  FMUL R7, R19, R152 ;  /* 0x0000009813077220 */ /* 0x004fc80000400000 */
[----:B------:R-:W-:Y:S01]  /*2780*/  FFMA R167, R24, R153, R7 ;  /* 0x0000009918a77223 */ /* 0x000fe20000000007 */
[----:B------:R-:W-:Y:S02]  /*2790*/  LEA.HI.X R7, R166, R13, R21, 0x2, P1 ;  /* 0x0000000da6077211 */ /* 0x000fe400008f1415 */
[----:B------:R-:W-:Y:S02]  /*27a0*/  ISETP.GT.AND P1, PT, R0, 0x1, PT ;  /* 0x000000010000780c */ /* 0x000fe40003f24270 */
[----:B------:R0:W-:Y:S01]  /*27b0*/  @P4 STG.E desc[UR36][R4.64], R167 ;  /* 0x000000a704004986 */ /* 0x0001e2000c101924 */
[----:B------:R-:W-:Y:S02]  /*27c0*/  IADD3 R21, P2, R164, R168, RZ ;  /* 0x000000a8a4157210 */ /* 0x000fe40007f5e0ff */
[----:B------:R-:W-:Y:S02]  /*27d0*/  ISETP.GT.AND P4, PT, R3, RZ, P1 ;  /* 0x000000ff0300720c */ /* 0x000fe40000f84270 */
[----:B------:R-:W-:Y:S01]  /*27e0*/  LEA R162, P3, R21, R12, 0x2 ;  /* 0x0000000c15a27211 */ /* 0x000fe200078610ff */
[----:B------:R-:W-:-:S10]  /*27f0*/  IMAD.X R164, R175, 0x1, R165, P2 ;  /* 0x00000001afa47824 */ /* 0x000fd400010e06a5 */
[----:B0-----:R-:W-:Y:S05]  /*2800*/  @!P4 BRA `(.L_x_35) ;  /* 0x000000000004c947 */ /* 0x001fea0003800000 */
[----:B------:R0:W5:Y:S02]  /*2810*/  LDG.E.LTC128B R19, desc[UR36][R6.64+0x4] ;  /* 0x0000042406137981 */ /* 0x000164000c1e1920 */
.L_x_35:
[----:B------:R-:W-:Y:S05]  /*2820*/  BSYNC B1 ;  /* 0x0000000000017941 */ /* 0x000fea0003800000 */
.L_x_34:
[----:B-----5:R-:W-:Y:S01]  /*2830*/  FMUL R22, R19, R152 ;  /* 0x0000009813167220 */ /* 0x020fe20000400000 */
[----:B------:R-:W-:-:S03]  /*2840*/  LEA.HI.X R163, R21, R13, R164, 0x2, P3 ;  /* 0x0000000d15a37211 */ /* 0x000fc600018f14a4 */
[----:B------:R-:W-:-:S05]  /*2850*/  FFMA R25, R25, R153, R22 ;  /* 0x0000009919197223 */ /* 0x000fca0000000016 */
[----:B------:R1:W-:Y:S04]  /*2860*/  @P4 STG.E desc[UR36][R4.64+0x4], R25 ;  /* 0x0000041904004986 */ /* 0x0003e8000c101924 */
[----:B------:R-:W2:Y:S01]  /*2870*/  @P0 LDG.E.LTC128B R19, desc[UR36][R162.64] ;  /* 0x00000024a2130981 */ /* 0x000ea2000c1e1920 */
[----:B------:R-:W-:Y:S01]  /*2880*/  IADD3 R8, P2, P3, R8, R168, R14 ;  /* 0x000000a808087210 */ /* 0x000fe20007b5e00e */
[----:B------:R-:W-:Y:S01]  /*2890*/  BSSY B1, `(.L_x_36) ;  /* 0x0000010000017945 */ /* 0x000fe20003800000 */
[C---:B------:R-:W-:Y:S02]  /*28a0*/  SHF.L.U64.HI R11, R10.reuse, 0x5, R11 ;  /* 0x000000050a0b7819 */ /* 0x040fe4000001020b */
[----:B------:R-:W-:Y:S02]  /*28b0*/  IADD3.X R9, R9, R175, R15, P2, P3 ;  /* 0x000000af09097210 */ /* 0x000fe400017e640f */
[----:B------:R-:W-:-:S02]  /*28c0*/  LEA R10, P3, R10, R4, 0x5 ;  /* 0x000000040a0a7211 */ /* 0x000fc400078628ff */
[----:B------:R-:W-:Y:S01]  /*28d0*/  ISETP.GT.AND P1, PT, R3, 0x8, P1 ;  /* 0x000000080300780c */ /* 0x000fe20000f24270 */
[----:B------:R-:W-:Y:S01]  /*28e0*/  IMAD.WIDE.U32 R20, R2, R20, R8 ;  /* 0x0000001402147225 */ /* 0x000fe200078e0008 */
[----:B------:R-:W-:-:S03]  /*28f0*/  ISETP.GT.AND P2, PT, R0, 0x8, PT ;  /* 0x000000080000780c */ /* 0x000fc60003f44270 */
[----:B------:R-:W-:Y:S01]  /*2900*/  IMAD.X R11, R11, 0x1, R5, P3 ;  /* 0x000000010b0b7824 */ /* 0x000fe200018e0605 */
[----:B------:R-:W-:Y:S01]  /*2910*/  LEA R8, P4, R20, R12, 0x2 ;  /* 0x0000000c14087211 */ /* 0x000fe200078810ff */
[----:B------:R-:W-:Y:S02]  /*2920*/  IMAD.IADD R2, R173, 0x1, R21 ;  /* 0x00000001ad027824 */ /* 0x000fe400078e0215 */
[----:B--2---:R-:W-:-:S04]  /*2930*/  FMUL R9, R19, R152 ;  /* 0x0000009813097220 */ /* 0x004fc80000400000 */
[----:B------:R-:W-:Y:S01]  /*2940*/  FFMA R15, R26, R153, R9 ;  /* 0x000000991a0f7223 */ /* 0x000fe20000000009 */
[----:B------:R-:W-:-:S04]  /*2950*/  LEA.HI.X R9, R20, R13, R2, 0x2, P4 ;  /* 0x0000000d14097211 */ /* 0x000fc800020f1402 */
[----:B------:R1:W-:Y:S01]  /*2960*/  @P0 STG.E desc[UR36][R10.64], R15 ;  /* 0x0000000f0a000986 */ /* 0x0003e2000c101924 */
[----:B------:R-:W-:Y:S05]  /*2970*/  @!P1 BRA `(.L_x_37) ;  /* 0x0000000000049947 */ /* 0x000fea0003800000 */
[----:B------:R2:W5:Y:S02]  /*2980*/  LDG.E.LTC128B R19, desc[UR36][R8.64+0x4] ;  /* 0x0000042408137981 */ /* 0x000564000c1e1920 */
.L_x_37:
[----:B------:R-:W-:Y:S05]  /*2990*/  BSYNC B1 ;  /* 0x0000000000017941 */ /* 0x000fea0003800000 */
.L_x_36:
[----:B-----5:R-:W-:Y:S01]  /*29a0*/  FMUL R2, R19, R152 ;  /* 0x0000009813027220 */ /* 0x020fe20000400000 */
[----:B------:R-:W-:Y:S01]  /*29b0*/  ISETP.GT.AND P3, PT, R3, RZ, P2 ;  /* 0x000000ff0300720c */ /* 0x000fe20001764270 */
[----:B------:R-:W-:Y:S01]  /*29c0*/  BSSY B1, `(.L_x_38) ;  /* 0x0000006000017945 */ /* 0x000fe20003800000 */
[----:B------:R-:W-:Y:S01]  /*29d0*/  ISETP.GT.AND P0, PT, R0, 0x9, PT ;  /* 0x000000090000780c */ /* 0x000fe20003f04270 */
[----:B------:R-:W-:-:S05]  /*29e0*/  FFMA R27, R27, R153, R2 ;  /* 0x000000991b1b7223 */ /* 0x000fca0000000002 */
[----:B------:R3:W-:Y:S05]  /*29f0*/  @P1 STG.E desc[UR36][R10.64+0x4], R27 ;  /* 0x0000041b0a001986 */ /* 0x0007ea000c101924 */
[----:B------:R-:W-:Y:S05]  /*2a00*/  @!P3 BRA `(.L_x_39) ;  /* 0x000000000004b947 */ /* 0x000fea0003800000 */
[----:B------:R4:W5:Y:S02]  /*2a10*/  LDG.E.LTC128B R19, desc[UR36][R6.64+0x20] ;  /* 0x0000202406137981 */ /* 0x000964000c1e1920 */
.L_x_39:
[----:B------:R-:W-:Y:S05]  /*2a20*/  BSYNC B1 ;  /* 0x0000000000017941 */ /* 0x000fea0003800000 */
.L_x_38:
[----:B-----5:R-:W-:Y:S01]  /*2a30*/  FMUL R13, R19, R152 ;  /* 0x00000098130d7220 */ /* 0x020fe20000400000 */
[----:B------:R-:W-:Y:S01]  /*2a40*/  ISETP.GT.AND P1, PT, R3, RZ, P0 ;  /* 0x000000ff0300720c */ /* 0x000fe20000724270 */
[----:B------:R-:W-:Y:S02]  /*2a50*/  BSSY B1, `(.L_x_40) ;  /* 0x0000005000017945 */ /* 0x000fe40003800000 */
[----:B------:R-:W-:-:S05]  /*2a60*/  FFMA R13, R28, R153, R13 ;  /* 0x000000991c0d7223 */ /* 0x000fca000000000d */
[----:B------:R0:W-:Y:S05]  /*2a70*/  @P3 STG.E desc[UR36][R4.64+0x20], R13 ;  /* 0x0000200d04003986 */ /* 0x0001ea000c101924 */
[----:B------:R-:W-:Y:S05]  /*2a80*/  @!P1 BRA `(.L_x_41) ;  /* 0x0000000000049947 */ /* 0x000fea0003800000 */
[----:B------:R0:W5:Y:S02]  /*2a90*/  LDG.E.LTC128B R19, desc[UR36][R6.64+0x24] ;  /* 0x0000242406137981 */ /* 0x000164000c1e1920 */
.L_x_41:
[----:B------:R-:W-:Y:S05]  /*2aa0*/  BSYNC B1 ;  /* 0x0000000000017941 */ /* 0x000fea0003800000 */
.L_x_40:
[----:B-----5:R-:W-:Y:S01]  /*2ab0*/  FMUL R2, R19, R152 ;  /* 0x0000009813027220 */ /* 0x020fe20000400000 */
[----:B------:R-:W-:Y:S01]  /*2ac0*/  ISETP.GT.AND P2, PT, R3, 0x8, P2 ;  /* 0x000000080300780c */ /* 0x000fe20001744270 */
[----:B------:R-:W-:Y:S02]  /*2ad0*/  BSSY B1, `(.L_x_42) ;  /* 0x0000005000017945 */ /* 0x000fe40003800000 */
[----:B------:R-:W-:-:S05]  /*2ae0*/  FFMA R29, R29, R153, R2 ;  /* 0x000000991d1d7223 */ /* 0x000fca0000000002 */
[----:B------:R0:W-:Y:S05]  /*2af0*/  @P1 STG.E desc[UR36][R4.64+0x24], R29 ;  /* 0x0000241d04001986 */ /* 0x0001ea000c101924 */
[----:B------:R-:W-:Y:S05]  /*2b00*/  @!P2 BRA `(.L_x_43) ;  /* 0x000000000004a947 */ /* 0x000fea0003800000 */
[----:B------:R0:W5:Y:S02]  /*2b10*/  LDG.E.LTC128B R19, desc[UR36][R8.64+0x20] ;  /* 0x0000202408137981 */ /* 0x000164000c1e1920 */
.L_x_43:
[----:B------:R-:W-:Y:S05]  /*2b20*/  BSYNC B1 ;  /* 0x0000000000017941 */ /* 0x000fea0003800000 */
.L_x_42:
[----:B0----5:R-:W-:Y:S01]  /*2b30*/  FMUL R13, R19, R152 ;  /* 0x00000098130d7220 */ /* 0x021fe20000400000 */
[----:B------:R-:W-:Y:S01]  /*2b40*/  ISETP.GT.AND P0, PT, R3, 0x8, P0 ;  /* 0x000000080300780c */ /* 0x000fe20000704270 */
[----:B------:R-:W-:Y:S01]  /*2b50*/  BSSY B1, `(.L_x_44) ;  /* 0x0000006000017945 */ /* 0x000fe20003800000 */
[----:B------:R-:W-:Y:S01]  /*2b60*/  ISETP.GT.AND P1, PT, R0, 0x10, PT ;  /* 0x000000100000780c */ /* 0x000fe20003f24270 */
[----:B------:R-:W-:-:S05]  /*2b70*/  FFMA R13, R30, R153, R13 ;  /* 0x000000991e0d7223 */ /* 0x000fca000000000d */
[----:B------:R0:W-:Y:S05]  /*2b80*/  @P2 STG.E desc[UR36][R10.64+0x20], R13 ;  /* 0x0000200d0a002986 */ /* 0x0001ea000c101924 */
[----:B------:R-:W-:Y:S05]  /*2b90*/  @!P0 BRA `(.L_x_45) ;  /* 0x0000000000048947 */ /* 0x000fea0003800000 */
[----:B------:R0:W5:Y:S02]  /*2ba0*/  LDG.E.LTC128B R19, desc[UR36][R8.64+0x24] ;  /* 0x0000242408137981 */ /* 0x000164000c1e1920 */
.L_x_45:
[----:B------:R-:W-:Y:S05]  /*2bb0*/  BSYNC B1 ;  /* 0x0000000000017941 */ /* 0x000fea0003800000 */
.L_x_44:
        /* <DEDUP_REMOVED lines=8> */
.L_x_47:
[----:B------:R-:W-:Y:S05]  /*2c40*/  BSYNC B1 ;  /* 0x0000000000017941 */ /* 0x000fea0003800000 */
.L_x_46:
[----:B0----5:R-:W-:Y:S01]  /*2c50*/  FMUL R13, R19, R152 ;  /* 0x00000098130d7220 */ /* 0x021fe20000400000 */
[----:B------:R-:W-:Y:S01]  /*2c60*/  ISETP.GT.AND P0, PT, R3, RZ, P2 ;  /* 0x000000ff0300720c */ /* 0x000fe20001704270 */
[----:B------:R-:W-:Y:S02]  /*2c70*/  BSSY B1, `(.L_x_48) ;  /* 0x0000005000017945 */ /* 0x000fe40003800000 */
[----:B------:R-:W-:-:S05]  /*2c80*/  FFMA R13, R32, R153, R13 ;  /* 0x00000099200d7223 */ /* 0x000fca000000000d */
[----:B------:R0:W-:Y:S05]  /*2c90*/  @P3 STG.E desc[UR36][R4.64+0x40], R13 ;  /* 0x0000400d04003986 */ /* 0x0001ea000c101924 */
[----:B------:R-:W-:Y:S05]  /*2ca0*/  @!P0 BRA `(.L_x_49) ;  /* 0x0000000000048947 */ /* 0x000fea0003800000 */
[----:B------:R0:W5:Y:S02]  /*2cb0*/  LDG.E.LTC128B R19, desc[UR36][R6.64+0x44] ;  /* 0x0000442406137981 */ /* 0x000164000c1e1920 */
.L_x_49:
[----:B------:R-:W-:Y:S05]  /*2cc0*/  BSYNC B1 ;  /* 0x0000000000017941 */ /* 0x000fea0003800000 */
.L_x_48:
[----:B-----5:R-:W-:Y:S01]  /*2cd0*/  FMUL R2, R19, R152 ;  /* 0x0000009813027220 */ /* 0x020fe20000400000 */
[----:B------:R-:W-:Y:S01]  /*2ce0*/  ISETP.GT.AND P1, PT, R3, 0x8, P1 ;  /* 0x000000080300780c */ /* 0x000fe20000f24270 */
[----:B------:R-:W-:Y:S02]  /*2cf0*/  BSSY B1, `(.L_x_50) ;  /* 0x0000005000017945 */ /* 0x000fe40003800000 */
[----:B------:R-:W-:-:S05]  /*2d00*/  FFMA R33, R33, R153, R2 ;  /* 0x0000009921217223 */ /* 0x000fca0000000002 */
[----:B------:R0:W-:Y:S05]  /*2d10*/  @P0 STG.E desc[UR36][R4.64+0x44], R33 ;  /* 0x0000442104000986 */ /* 0x0001ea000c101924 */
[----:B------:R-:W-:Y:S05]  /*2d20*/  @!P1 BRA `(.L_x_51) ;  /* 0x0000000000049947 */ /* 0x000fea0003800000 */
[----:B------:R0:W5:Y:S02]  /*2d30*/  LDG.E.LTC128B R19, desc[UR36][R8.64+0x40] ;  /* 0x0000402408137981 */ /* 0x000164000c1e1920 */
.L_x_51:
[----:B------:R-:W-:Y:S05]  /*2d40*/  BSYNC B1 ;  /* 0x0000000000017941 */ /* 0x000fea0003800000 */
.L_x_50:
        /* <DEDUP_REMOVED lines=8> */
.L_x_53:
[----:B------:R-:W-:Y:S05]  /*2dd0*/  BSYNC B1 ;  /* 0x0000000000017941 */ /* 0x000fea0003800000 */
.L_x_52:
        /* <DEDUP_REMOVED lines=8> */
.L_x_55:
[----:B------:R-:W-:Y:S05]  /*2e60*/  BSYNC B1 ;  /* 0x0000000000017941 */ /* 0x000fea0003800000 */
.L_x_54:
[----:B0----5:R-:W-:Y:S01]  /*2e70*/  FMUL R13, R19, R152 ;  /* 0x00000098130d7220 */ /* 0x021fe20000400000 */
[----:B------:R-:W-:Y:S01]  /*2e80*/  ISETP.GT.AND P2, PT, R3, RZ, P1 ;  /* 0x000000ff0300720c */ /* 0x000fe20000f44270 */
[----:B------:R-:W-:Y:S02]  /*2e90*/  BSSY B1, `(.L_x_56) ;  /* 0x0000005000017945 */ /* 0x000fe40003800000 */
[----:B------:R-:W-:-:S05]  /*2ea0*/  FFMA R13, R36, R153, R13 ;  /* 0x00000099240d7223 */ /* 0x000fca000000000d */
[----:B------:R0:W-:Y:S05]  /*2eb0*/  @P3 STG.E desc[UR36][R4.64+0x60], R13 ;  /* 0x0000600d04003986 */ /* 0x0001ea000c101924 */
[----:B------:R-:W-:Y:S05]  /*2ec0*/  @!P2 BRA `(.L_x_57) ;  /* 0x000000000004a947 */ /* 0x000fea0003800000 */
[----:B------:R0:W5:Y:S02]  /*2ed0*/  LDG.E.LTC128B R19, desc[UR36][R6.64+0x64] ;  /* 0x0000642406137981 */ /* 0x000164000c1e1920 */
.L_x_57:
[----:B------:R-:W-:Y:S05]  /*2ee0*/  BSYNC B1 ;  /* 0x0000000000017941 */ /* 0x000fea0003800000 */
.L_x_56:
[----:B-----5:R-:W-:Y:S01]  /*2ef0*/  FMUL R2, R19, R152 ;  /* 0x0000009813027220 */ /* 0x020fe20000400000 */
[----:B------:R-:W-:Y:S01]  /*2f00*/  ISETP.GT.AND P0, PT, R3, 0x8, P0 ;  /* 0x000000080300780c */ /* 0x000fe20000704270 */
[----:B------:R-:W-:Y:S02]  /*2f10*/  BSSY B1, `(.L_x_58) ;  /* 0x0000005000017945 */ /* 0x000fe40003800000 */
[----:B------:R-:W-:-:S05]  /*2f20*/  FFMA R37, R37, R153, R2 ;  /* 0x0000009925257223 */ /* 0x000fca0000000002 */
[----:B------:R0:W-:Y:S05]  /*2f30*/  @P2 STG.E desc[UR36][R4.64+0x64], R37 ;  /* 0x0000642504002986 */ /* 0x0001ea000c101924 */
[----:B------:R-:W-:Y:S05]  /*2f40*/  @!P0 BRA `(.L_x_59) ;  /* 0x0000000000048947 */ /* 0x000fea0003800000 */
[----:B------:R0:W5:Y:S02]  /*2f50*/  LDG.E.LTC128B R19, desc[UR36][R8.64+0x60] ;  /* 0x0000602408137981 */ /* 0x000164000c1e1920 */
.L_x_59:
[----:B------:R-:W-:Y:S05]  /*2f60*/  BSYNC B1 ;  /* 0x0000000000017941 */ /* 0x000fea0003800000 */
.L_x_58:
        /* <DEDUP_REMOVED lines=8> */
.L_x_61:
[----:B------:R-:W-:Y:S05]  /*2ff0*/  BSYNC B1 ;  /* 0x0000000000017941 */ /* 0x000fea0003800000 */
.L_x_60:
        /* <DEDUP_REMOVED lines=8> */
.L_x_63:
[----:B------:R-:W-:Y:S05]  /*3080*/  BSYNC B1 ;  /* 0x0000000000017941 */ /* 0x000fea0003800000 */
.L_x_62:
[----:B0----5:R-:W-:Y:S01]  /*3090*/  FMUL R13, R19, R152 ;  /* 0x00000098130d7220 */ /* 0x021fe20000400000 */
[----:B------:R-:W-:Y:S01]  /*30a0*/  ISETP.GT.AND P1, PT, R3, RZ, P0 ;  /* 0x000000ff0300720c */ /* 0x000fe20000724270 */
[----:B------:R-:W-:Y:S02]  /*30b0*/  BSSY B1, `(.L_x_64) ;  /* 0x0000005000017945 */ /* 0x000fe40003800000 */
[----:B------:R-:W-:-:S05]  /*30c0*/  FFMA R13, R40, R153, R13 ;  /* 0x00000099280d7223 */ /* 0x000fca000000000d */
[----:B------:R0:W-:Y:S05]  /*30d0*/  @P3 STG.E desc[UR36][R4.64+0x80], R13 ;  /* 0x0000800d04003986 */ /* 0x0001ea000c101924 */
[----:B------:R-:W-:Y:S05]  /*30e0*/  @!P1 BRA `(.L_x_65) ;  /* 0x0000000000049947 */ /* 0x000fea0003800000 */
[----:B------:R0:W5:Y:S02]  /*30f0*/  LDG.E.LTC128B R19, desc[UR36][R6.64+0x84] ;  /* 0x0000842406137981 */ /* 0x000164000c1e1920 */
.L_x_65:
[----:B------:R-:W-:Y:S05]  /*3100*/  BSYNC B1 ;  /* 0x0000000000017941 */ /* 0x000fea0003800000 */
.L_x_64:
[----:B-----5:R-:W-:Y:S01]  /*3110*/  FMUL R2, R19, R152 ;  /* 0x0000009813027220 */ /* 0x020fe20000400000 */
[----:B------:R-:W-:Y:S01]  /*3120*/  ISETP.GT.AND P2, PT, R3, 0x8, P2 ;  /* 0x000000080300780c */ /* 0x000fe20001744270 */
[----:B------:R-:W-:Y:S02]  /*3130*/  BSSY B1, `(.L_x_66) ;  /* 0x0000005000017945 */ /* 0x000fe40003800000 */
[----:B------:R-:W-:-:S05]  /*3140*/  FFMA R41, R41, R153, R2 ;  /* 0x0000009929297223 */ /* 0x000fca0000000002 */
[----:B------:R0:W-:Y:S05]  /*3150*/  @P1 STG.E desc[UR36][R4.64+0x84], R41 ;  /* 0x0000842904001986 */ /* 0x0001ea000c101924 */
[----:B------:R-:W-:Y:S05]  /*3160*/  @!P2 BRA `(.L_x_67) ;  /* 0x000000000004a947 */ /* 0x000fea0003800000 */
[----:B------:R0:W5:Y:S02]  /*3170*/  LDG.E.LTC128B R19, desc[UR36][R8.64+0x80] ;  /* 0x0000802408137981 */ /* 0x000164000c1e1920 */
.L_x_67:
[----:B------:R-:W-:Y:S05]  /*3180*/  BSYNC B1 ;  /* 0x0000000000017941 */ /* 0x000fea0003800000 */
.L_x_66:
        /* <DEDUP_REMOVED lines=8> */
.L_x_69:
[----:B------:R-:W-:Y:S05]  /*3210*/  BSYNC B1 ;  /* 0x0000000000017941 */ /* 0x000fea0003800000 */
.L_x_68:
        /* <DEDUP_REMOVED lines=8> */
.L_x_71:
[----:B------:R-:W-:Y:S05]  /*32a0*/  BSYNC B1 ;  /* 0x0000000000017941 */ /* 0x000fea0003800000 */
.L_x_70:
[----:B0----5:R-:W-:Y:S01]  /*32b0*/  FMUL R13, R19, R152 ;  /* 0x00000098130d7220 */ /* 0x021fe20000400000 */
[----:B------:R-:W-:Y:S01]  /*32c0*/  ISETP.GT.AND P0, PT, R3, RZ, P2 ;  /* 0x000000ff0300720c */ /* 0x000fe20001704270 */
[----:B------:R-:W-:Y:S02]  /*32d0*/  BSSY B1, `(.L_x_72) ;  /* 0x0000005000017945 */ /* 0x000fe40003800000 */
[----:B------:R-:W-:-:S05]  /*32e0*/  FFMA R13, R44, R153, R13 ;  /* 0x000000992c0d7223 */ /* 0x000fca000000000d */
[----:B------:R0:W-:Y:S05]  /*32f0*/  @P3 STG.E desc[UR36][R4.64+0xa0], R13 ;  /* 0x0000a00d04003986 */ /* 0x0001ea000c101924 */
[----:B------:R-:W-:Y:S05]  /*3300*/  @!P0 BRA `(.L_x_73) ;  /* 0x0000000000048947 */ /* 0x000fea0003800000 */
[----:B------:R0:W5:Y:S02]  /*3310*/  LDG.E.LTC128B R19, desc[UR36][R6.64+0xa4] ;  /* 0x0000a42406137981 */ /* 0x000164000c1e1920 */
.L_x_73:
[----:B------:R-:W-:Y:S05]  /*3320*/  BSYNC B1 ;  /* 0x0000000000017941 */ /* 0x000fea0003800000 */
.L_x_72:
[----:B-----5:R-:W-:Y:S01]  /*3330*/  FMUL R2, R19, R152 ;  /* 0x0000009813027220 */ /* 0x020fe20000400000 */
[----:B------:R-:W-:Y:S01]  /*3340*/  ISETP.GT.AND P1, PT, R3, 0x8, P1 ;  /* 0x000000080300780c */ /* 0x000fe20000f24270 */
[----:B------:R-:W-:Y:S02]  /*3350*/  BSSY B1, `(.L_x_74) ;  /* 0x0000005000017945 */ /* 0x000fe40003800000 */
[----:B------:R-:W-:-:S05]  /*3360*/  FFMA R45, R45, R153, R2 ;  /* 0x000000992d2d7223 */ /* 0x000fca0000000002 */
[----:B------:R0:W-:Y:S05]  /*3370*/  @P0 STG.E desc[UR36][R4.64+0xa4], R45 ;  /* 0x0000a42d04000986 */ /* 0x0001ea000c101924 */
[----:B------:R-:W-:Y:S05]  /*3380*/  @!P1 BRA `(.L_x_75) ;  /* 0x0000000000049947 */ /* 0x000fea0003800000 */
[----:B------:R0:W5:Y:S02]  /*3390*/  LDG.E.LTC128B R19, desc[UR36][R8.64+0xa0] ;  /* 0x0000a02408137981 */ /* 0x000164000c1e1920 */
.L_x_75:
[----:B------:R-:W-:Y:S05]  /*33a0*/  BSYNC B1 ;  /* 0x0000000000017941 */ /* 0x000fea0003800000 */
.L_x_74:
        /* <DEDUP_REMOVED lines=8> */
.L_x_77:
[----:B------:R-:W-:Y:S05]  /*3430*/  BSYNC B1 ;  /* 0x0000000000017941 */ /* 0x000fea0003800000 */
.L_x_76:
        /* <DEDUP_REMOVED lines=8> */
.L_x_79:
[----:B------:R-:W-:Y:S05]  /*34c0*/  BSYNC B1 ;  /* 0x0000000000017941 */ /* 0x000fea0003800000 */
.L_x_78:
[----:B0----5:R-:W-:Y:S01]  /*34d0*/  FMUL R13, R19, R152 ;  /* 0x00000098130d7220 */ /* 0x021fe20000400000 */
[----:B------:R-:W-:Y:S01]  /*34e0*/  ISETP.GT.AND P2, PT, R3, RZ, P1 ;  /* 0x000000ff0300720c */ /* 0x000fe20000f44270 */
[----:B------:R-:W-:Y:S02]  /*34f0*/  BSSY B1, `(.L_x_80) ;  /* 0x0000005000017945 */ /* 0x000fe40003800000 */
[----:B------:R-:W-:-:S05]  /*3500*/  FFMA R13, R48, R153, R13 ;  /* 0x00000099300d7223 */ /* 0x000fca000000000d */
[----:B------:R0:W-:Y:S05]  /*3510*/  @P3 STG.E desc[UR36][R4.64+0xc0], R13 ;  /* 0x0000c00d04003986 */ /* 0x0001ea000c101924 */
[----:B------:R-:W-:Y:S05]  /*3520*/  @!P2 BRA `(.L_x_81) ;  /* 0x000000000004a947 */ /* 0x000fea0003800000 */
[----:B------:R0:W5:Y:S02]  /*3530*/  LDG.E.LTC128B R19, desc[UR36][R6.64+0xc4] ;  /* 0x0000c42406137981 */ /* 0x000164000c1e1920 */
.L_x_81:
[----:B------:R-:W-:Y:S05]  /*3540*/  BSYNC B1 ;  /* 0x0000000000017941 */ /* 0x000fea0003800000 */
.L_x_80:
[----:B-----5:R-:W-:Y:S01]  /*3550*/  FMUL R2, R19, R152 ;  /* 0x0000009813027220 */ /* 0x020fe20000400000 */
[----:B------:R-:W-:Y:S01]  /*3560*/  ISETP.GT.AND P0, PT, R3, 0x8, P0 ;  /* 0x000000080300780c */ /* 0x000fe20000704270 */
[----:B------:R-:W-:Y:S02]  /*3570*/  BSSY B1, `(.L_x_82) ;  /* 0x0000005000017945 */ /* 0x000fe40003800000 */
[----:B------:R-:W-:-:S05]  /*3580*/  FFMA R49, R49, R153, R2 ;  /* 0x0000009931317223 */ /* 0x000fca0000000002 */
[----:B------:R0:W-:Y:S05]  /*3590*/  @P2 STG.E desc[UR36][R4.64+0xc4], R49 ;  /* 0x0000c43104002986 */ /* 0x0001ea000c101924 */
[----:B------:R-:W-:Y:S05]  /*35a0*/  @!P0 BRA `(.L_x_83) ;  /* 0x0000000000048947 */ /* 0x000fea0003800000 */
[----:B------:R0:W5:Y:S02]  /*35b0*/  LDG.E.LTC128B R19, desc[UR36][R8.64+0xc0] ;  /* 0x0000c02408137981 */ /* 0x000164000c1e1920 */
.L_x_83:
[----:B------:R-:W-:Y:S05]  /*35c0*/  BSYNC B1 ;  /* 0x0000000000017941 */ /* 0x000fea0003800000 */
.L_x_82:
        /* <DEDUP_REMOVED lines=8> */
.L_x_85:
[----:B------:R-:W-:Y:S05]  /*3650*/  BSYNC B1 ;  /* 0x0000000000017941 */ /* 0x000fea0003800000 */
.L_x_84:
        /* <DEDUP_REMOVED lines=8> */
.L_x_87:
[----:B------:R-:W-:Y:S05]  /*36e0*/  BSYNC B1 ;  /* 0x0000000000017941 */ /* 0x000fea0003800000 */
.L_x_86:
[----:B0----5:R-:W-:Y:S01]  /*36f0*/  FMUL R13, R19, R152 ;  /* 0x00000098130d7220 */ /* 0x021fe20000400000 */
[----:B------:R-:W-:Y:S01]  /*3700*/  ISETP.GT.AND P1, PT, R3, RZ, P0 ;  /* 0x000000ff0300720c */ /* 0x000fe20000724270 */
[----:B------:R-:W-:Y:S02]  /*3710*/  BSSY B1, `(.L_x_88) ;  /* 0x0000005000017945 */ /* 0x000fe40003800000 */
[----:B------:R-:W-:-:S05]  /*3720*/  FFMA R13, R52, R153, R13 ;  /* 0x00000099340d7223 */ /* 0x000fca000000000d */
[----:B------:R0:W-:Y:S05]  /*3730*/  @P3 STG.E desc[UR36][R4.64+0xe0], R13 ;  /* 0x0000e00d04003986 */ /* 0x0001ea000c101924 */
[----:B------:R-:W-:Y:S05]  /*3740*/  @!P1 BRA `(.L_x_89) ;  /* 0x0000000000049947 */ /* 0x000fea0003800000 */
[----:B------:R0:W5:Y:S02]  /*3750*/  LDG.E.LTC128B R19, desc[UR36][R6.64+0xe4] ;  /* 0x0000e42406137981 */ /* 0x000164000c1e1920 */
.L_x_89:
[----:B------:R-:W-:Y:S05]  /*3760*/  BSYNC B1 ;  /* 0x0000000000017941 */ /* 0x000fea0003800000 */
.L_x_88:
[----:B-----5:R-:W-:Y:S01]  /*3770*/  FMUL R2, R19, R152 ;  /* 0x0000009813027220 */ /* 0x020fe20000400000 */
[----:B------:R-:W-:Y:S01]  /*3780*/  ISETP.GT.AND P2, PT, R3, 0x8, P2 ;  /* 0x000000080300780c */ /* 0x000fe20001744270 */
[----:B------:R-:W-:Y:S02]  /*3790*/  BSSY B1, `(.L_x_90) ;  /* 0x0000005000017945 */ /* 0x000fe40003800000 */
[----:B------:R-:W-:-:S05]  /*37a0*/  FFMA R53, R53, R153, R2 ;  /* 0x0000009935357223 */ /* 0x000fca0000000002 */
[----:B------:R0:W-:Y:S05]  /*37b0*/  @P1 STG.E desc[UR36][R4.64+0xe4], R53 ;  /* 0x0000e43504001986 */ /* 0x0001ea000c101924 */
[----:B------:R-:W-:Y:S05]  /*37c0*/  @!P2 BRA `(.L_x_91) ;  /* 0x000000000004a947 */ /* 0x000fea0003800000 */
[----:B------:R0:W5:Y:S02]  /*37d0*/  LDG.E.LTC128B R19, desc[UR36][R8.64+0xe0] ;  /* 0x0000e02408137981 */ /* 0x000164000c1e1920 */
.L_x_91:
[----:B------:R-:W-:Y:S05]  /*37e0*/  BSYNC B1 ;  /* 0x0000000000017941 */ /* 0x000fea0003800000 */
.L_x_90:
        /* <DEDUP_REMOVED lines=8> */
.L_x_93:
[----:B------:R-:W-:Y:S05]  /*3870*/  BSYNC B1 ;  /* 0x0000000000017941 */ /* 0x000fea0003800000 */
.L_x_92:
        /* <DEDUP_REMOVED lines=8> */
.L_x_95:
[----:B------:R-:W-:Y:S05]  /*3900*/  BSYNC B1 ;  /* 0x0000000000017941 */ /* 0x000fea0003800000 */
.L_x_94:
[----:B0----5:R-:W-:Y:S01]  /*3910*/  FMUL R13, R19, R152 ;  /* 0x00000098130d7220 */ /* 0x021fe20000400000 */
[----:B------:R-:W-:Y:S01]  /*3920*/  ISETP.GT.AND P0, PT, R3, RZ, P2 ;  /* 0x000000ff0300720c */ /* 0x000fe20001704270 */
[----:B------:R-:W-:Y:S02]  /*3930*/  BSSY B1, `(.L_x_96) ;  /* 0x0000005000017945 */ /* 0x000fe40003800000 */
[----:B------:R-:W-:-:S05]  /*3940*/  FFMA R13, R56, R153, R13 ;  /* 0x00000099380d7223 */ /* 0x000fca000000000d */
[----:B------:R0:W-:Y:S05]  /*3950*/  @P3 STG.E desc[UR36][R4.64+0x100], R13 ;  /* 0x0001000d04003986 */ /* 0x0001ea000c101924 */
[----:B------:R-:W-:Y:S05]  /*3960*/  @!P0 BRA `(.L_x_97) ;  /* 0x0000000000048947 */ /* 0x000fea0003800000 */
[----:B------:R0:W5:Y:S02]  /*3970*/  LDG.E.LTC128B R19, desc[UR36][R6.64+0x104] ;  /* 0x0001042406137981 */ /* 0x000164000c1e1920 */
.L_x_97:
[----:B------:R-:W-:Y:S05]  /*3980*/  BSYNC B1 ;  /* 0x0000000000017941 */ /* 0x000fea0003800000 */
.L_x_96:
[----:B-----5:R-:W-:Y:S01]  /*3990*/  FMUL R2, R19, R152 ;  /* 0x0000009813027220 */ /* 0x020fe20000400000 */
[----:B------:R-:W-:Y:S01]  /*39a0*/  ISETP.GT.AND P1, PT, R3, 0x8, P1 ;  /* 0x000000080300780c */ /* 0x000fe20000f24270 */
[----:B------:R-:W-:Y:S02]  /*39b0*/  BSSY B1, `(.L_x_98) ;  /* 0x0000005000017945 */ /* 0x000fe40003800000 */
[----:B------:R-:W-:-:S05]  /*39c0*/  FFMA R57, R57, R153, R2 ;  /* 0x0000009939397223 */ /* 0x000fca0000000002 */
[----:B------:R0:W-:Y:S05]  /*39d0*/  @P0 STG.E desc[UR36][R4.64+0x104], R57 ;  /* 0x0001043904000986 */ /* 0x0001ea000c101924 */
[----:B------:R-:W-:Y:S05]  /*39e0*/  @!P1 BRA `(.L_x_99) ;  /* 0x0000000000049947 */ /* 0x000fea0003800000 */
[----:B------:R0:W5:Y:S02]  /*39f0*/  LDG.E.LTC128B R19, desc[UR36][R8.64+0x100] ;  /* 0x0001002408137981 */ /* 0x000164000c1e1920 */
.L_x_99:
[----:B------:R-:W-:Y:S05]  /*3a00*/  BSYNC B1 ;  /* 0x0000000000017941 */ /* 0x000fea0003800000 */
.L_x_98:
        /* <DEDUP_REMOVED lines=8> */
.L_x_101:
[----:B------:R-:W-:Y:S05]  /*3a90*/  BSYNC B1 ;  /* 0x0000000000017941 */ /* 0x000fea0003800000 */
.L_x_100:
        /* <DEDUP_REMOVED lines=8> */
.L_x_103:
[----:B------:R-:W-:Y:S05]  /*3b20*/  BSYNC B1 ;  /* 0x0000000000017941 */ /* 0x000fea0003800000 */
.L_x_102:
[----:B0----5:R-:W-:Y:S01]  /*3b30*/  FMUL R13, R19, R152 ;  /* 0x00000098130d7220 */ /* 0x021fe20000400000 */
[----:B------:R-:W-:Y:S01]  /*3b40*/  ISETP.GT.AND P2, PT, R3, RZ, P1 ;  /* 0x000000ff0300720c */ /* 0x000fe20000f44270 */
[----:B------:R-:W-:Y:S02]  /*3b50*/  BSSY B1, `(.L_x_104) ;  /* 0x0000005000017945 */ /* 0x000fe40003800000 */
[----:B------:R-:W-:-:S05]  /*3b60*/  FFMA R13, R60, R153, R13 ;  /* 0x000000993c0d7223 */ /* 0x000fca000000000d */
[----:B------:R0:W-:Y:S05]  /*3b70*/  @P3 STG.E desc[UR36][R4.64+0x120], R13 ;  /* 0x0001200d04003986 */ /* 0x0001ea000c101924 */
[----:B------:R-:W-:Y:S05]  /*3b80*/  @!P2 BRA `(.L_x_105) ;  /* 0x000000000004a947 */ /* 0x000fea0003800000 */
[----:B------:R0:W5:Y:S02]  /*3b90*/  LDG.E.LTC128B R19, desc[UR36][R6.64+0x124] ;  /* 0x0001242406137981 */ /* 0x000164000c1e1920 */
.L_x_105:
[----:B------:R-:W-:Y:S05]  /*3ba0*/  BSYNC B1 ;  /* 0x0000000000017941 */ /* 0x000fea0003800000 */
.L_x_104:
[----:B-----5:R-:W-:Y:S01]  /*3bb0*/  FMUL R2, R19, R152 ;  /* 0x0000009813027220 */ /* 0x020fe20000400000 */
[----:B------:R-:W-:Y:S01]  /*3bc0*/  ISETP.GT.AND P0, PT, R3, 0x8, P0 ;  /* 0x000000080300780c */ /* 0x000fe20000704270 */
[----:B------:R-:W-:Y:S02]  /*3bd0*/  BSSY B1, `(.L_x_106) ;  /* 0x0000005000017945 */ /* 0x000fe40003800000 */
[----:B------:R-:W-:-:S05]  /*3be0*/  FFMA R61, R61, R153, R2 ;  /* 0x000000993d3d7223 */ /* 0x000fca0000000002 */
[----:B------:R0:W-:Y:S05]  /*3bf0*/  @P2 STG.E desc[UR36][R4.64+0x124], R61 ;  /* 0x0001243d04002986 */ /* 0x0001ea000c101924 */
[----:B------:R-:W-:Y:S05]  /*3c00*/  @!P0 BRA `(.L_x_107) ;  /* 0x0000000000048947 */ /* 0x000fea0003800000 */
[----:B------:R0:W5:Y:S02]  /*3c10*/  LDG.E.LTC128B R19, desc[UR36][R8.64+0x120] ;  /* 0x0001202408137981 */ /* 0x000164000c1e1920 */
.L_x_107:
[----:B------:R-:W-:Y:S05]  /*3c20*/  BSYNC B1 ;  /* 0x0000000000017941 */ /* 0x000fea0003800000 */
.L_x_106:
        /* <DEDUP_REMOVED lines=8> */
.L_x_109:
[----:B------:R-:W-:Y:S05]  /*3cb0*/  BSYNC B1 ;  /* 0x0000000000017941 */ /* 0x000fea0003800000 */
.L_x_108:
        /* <DEDUP_REMOVED lines=8> */
.L_x_111:
[----:B------:R-:W-:Y:S05]  /*3d40*/  BSYNC B1 ;  /* 0x0000000000017941 */ /* 0x000fea0003800000 */
.L_x_110:
[----:B0----5:R-:W-:Y:S01]  /*3d50*/  FMUL R13, R19, R152 ;  /* 0x00000098130d7220 */ /* 0x021fe20000400000 */
[----:B------:R-:W-:Y:S01]  /*3d60*/  ISETP.GT.AND P1, PT, R3, RZ, P0 ;  /* 0x000000ff0300720c */ /* 0x000fe20000724270 */
[----:B------:R-:W-:Y:S02]  /*3d70*/  BSSY B1, `(.L_x_112) ;  /* 0x0000005000017945 */ /* 0x000fe40003800000 */
[----:B------:R-:W-:-:S05]  /*3d80*/  FFMA R13, R64, R153, R13 ;  /* 0x00000099400d7223 */ /* 0x000fca000000000d */
[----:B------:R0:W-:Y:S05]  /*3d90*/  @P3 STG.E desc[UR36][R4.64+0x140], R13 ;  /* 0x0001400d04003986 */ /* 0x0001ea000c101924 */
[----:B------:R-:W-:Y:S05]  /*3da0*/  @!P1 BRA `(.L_x_113) ;  /* 0x0000000000049947 */ /* 0x000fea0003800000 */
[----:B------:R0:W5:Y:S02]  /*3db0*/  LDG.E.LTC128B R19, desc[UR36][R6.64+0x144] ;  /* 0x0001442406137981 */ /* 0x000164000c1e1920 */
.L_x_113:
[----:B------:R-:W-:Y:S05]  /*3dc0*/  BSYNC B1 ;  /* 0x0000000000017941 */ /* 0x000fea0003800000 */
.L_x_112:
[----:B-----5:R-:W-:Y:S01]  /*3dd0*/  FMUL R2, R19, R152 ;  /* 0x0000009813027220 */ /* 0x020fe20000400000 */
[----:B------:R-:W-:Y:S01]  /*3de0*/  ISETP.GT.AND P2, PT, R3, 0x8, P2 ;  /* 0x000000080300780c */ /* 0x000fe20001744270 */
[----:B------:R-:W-:Y:S02]  /*3df0*/  BSSY B1, `(.L_x_114) ;  /* 0x0000005000017945 */ /* 0x000fe40003800000 */
[----:B------:R-:W-:-:S05]  /*3e00*/  FFMA R65, R65, R153, R2 ;  /* 0x0000009941417223 */ /* 0x000fca0000000002 */
[----:B------:R0:W-:Y:S05]  /*3e10*/  @P1 STG.E desc[UR36][R4.64+0x144], R65 ;  /* 0x0001444104001986 */ /* 0x0001ea000c101924 */
[----:B------:R-:W-:Y:S05]  /*3e20*/  @!P2 BRA `(.L_x_115) ;  /* 0x000000000004a947 */ /* 0x000fea0003800000 */
[----:B------:R0:W5:Y:S02]  /*3e30*/  LDG.E.LTC128B R19, desc[UR36][R8.64+0x140] ;  /* 0x0001402408137981 */ /* 0x000164000c1e1920 */
.L_x_115:
[----:B------:R-:W-:Y:S05]  /*3e40*/  BSYNC B1 ;  /* 0x0000000000017941 */ /* 0x000fea0003800000 */
.L_x_114:
        /* <DEDUP_REMOVED lines=8> */
.L_x_117:
[----:B------:R-:W-:Y:S05]  /*3ed0*/  BSYNC B1 ;  /* 0x0000000000017941 */ /* 0x000fea0003800000 */
.L_x_116:
        /* <DEDUP_REMOVED lines=8> */
.L_x_119:
[----:B------:R-:W-:Y:S05]  /*3f60*/  BSYNC B1 ;  /* 0x0000000000017941 */ /* 0x000fea0003800000 */
.L_x_118:
[----:B0----5:R-:W-:Y:S01]  /*3f70*/  FMUL R13, R19, R152 ;  /* 0x00000098130d7220 */ /* 0x021fe20000400000 */
[----:B------:R-:W-:Y:S01]  /*3f80*/  ISETP.GT.AND P0, PT, R3, RZ, P2 ;  /* 0x000000ff0300720c */ /* 0x000fe20001704270 */
[----:B------:R-:W-:Y:S02]  /*3f90*/  BSSY B1, `(.L_x_120) ;  /* 0x0000005000017945 */ /* 0x000fe40003800000 */
[----:B------:R-:W-:-:S05]  /*3fa0*/  FFMA R13, R68, R153, R13 ;  /* 0x00000099440d7223 */ /* 0x000fca000000000d */
[----:B------:R0:W-:Y:S05]  /*3fb0*/  @P3 STG.E desc[UR36][R4.64+0x160], R13 ;  /* 0x0001600d04003986 */ /* 0x0001ea000c101924 */
[----:B------:R-:W-:Y:S05]  /*3fc0*/  @!P0 BRA `(.L_x_121) ;  /* 0x0000000000048947 */ /* 0x000fea0003800000 */
[----:B------:R0:W5:Y:S02]  /*3fd0*/  LDG.E.LTC128B R19, desc[UR36][R6.64+0x164] ;  /* 0x0001642406137981 */ /* 0x000164000c1e1920 */
.L_x_121:
[----:B------:R-:W-:Y:S05]  /*3fe0*/  BSYNC B1 ;  /* 0x0000000000017941 */ /* 0x000fea0003800000 */
.L_x_120:
[----:B-----5:R-:W-:Y:S01]  /*3ff0*/  FMUL R2, R19, R152 ;  /* 0x0000009813027220 */ /* 0x020fe20000400000 */
[----:B------:R-:W-:Y:S01]  /*4000*/  ISETP.GT.AND P1, PT, R3, 0x8, P1 ;  /* 0x000000080300780c */ /* 0x000fe20000f24270 */
[----:B------:R-:W-:Y:S02]  /*4010*/  BSSY B1, `(.L_x_122) ;  /* 0x0000005000017945 */ /* 0x000fe40003800000 */
[----:B------:R-:W-:-:S05]  /*4020*/  FFMA R69, R69, R153, R2 ;  /* 0x0000009945457223 */ /* 0x000fca0000000002 */
[----:B------:R0:W-:Y:S05]  /*4030*/  @P0 STG.E desc[UR36][R4.64+0x164], R69 ;  /* 0x0001644504000986 */ /* 0x0001ea000c101924 */
[----:B------:R-:W-:Y:S05]  /*4040*/  @!P1 BRA `(.L_x_123) ;  /* 0x0000000000049947 */ /* 0x000fea0003800000 */
[----:B------:R0:W5:Y:S02]  /*4050*/  LDG.E.LTC128B R19, desc[UR36][R8.64+0x160] ;  /* 0x0001602408137981 */ /* 0x000164000c1e1920 */
.L_x_123:
[----:B------:R-:W-:Y:S05]  /*4060*/  BSYNC B1 ;  /* 0x0000000000017941 */ /* 0x000fea0003800000 */
.L_x_122:
        /* <DEDUP_REMOVED lines=8> */
.L_x_125:
[----:B------:R-:W-:Y:S05]  /*40f0*/  BSYNC B1 ;  /* 0x0000000000017941 */ /* 0x000fea0003800000 */
.L_x_124:
        /* <DEDUP_REMOVED lines=8> */
.L_x_127:
[----:B------:R-:W-:Y:S05]  /*4180*/  BSYNC B1 ;  /* 0x0000000000017941 */ /* 0x000fea0003800000 */
.L_x_126:
[----:B0----5:R-:W-:Y:S01]  /*4190*/  FMUL R13, R19, R152 ;  /* 0x00000098130d7220 */ /* 0x021fe20000400000 */
[----:B------:R-:W-:Y:S01]  /*41a0*/  ISETP.GT.AND P2, PT, R3, RZ, P1 ;  /* 0x000000ff0300720c */ /* 0x000fe20000f44270 */
[----:B------:R-:W-:Y:S02]  /*41b0*/  BSSY B1, `(.L_x_128) ;  /* 0x0000005000017945 */ /* 0x000fe40003800000 */
[----:B------:R-:W-:-:S05]  /*41c0*/  FFMA R13, R72, R153, R13 ;  /* 0x00000099480d7223 */ /* 0x000fca000000000d */
[----:B------:R0:W-:Y:S05]  /*41d0*/  @P3 STG.E desc[UR36][R4.64+0x180], R13 ;  /* 0x0001800d04003986 */ /* 0x0001ea000c101924 */
[----:B------:R-:W-:Y:S05]  /*41e0*/  @!P2 BRA `(.L_x_129) ;  /* 0x000000000004a947 */ /* 0x000fea0003800000 */
[----:B------:R0:W5:Y:S02]  /*41f0*/  LDG.E.LTC128B R19, desc[UR36][R6.64+0x184] ;  /* 0x0001842406137981 */ /* 0x000164000c1e1920 */
.L_x_129:
[----:B------:R-:W-:Y:S05]  /*4200*/  BSYNC B1 ;  /* 0x0000000000017941 */ /* 0x000fea0003800000 */
.L_x_128:
[----:B-----5:R-:W-:Y:S01]  /*4210*/  FMUL R2, R19, R152 ;  /* 0x0000009813027220 */ /* 0x020fe20000400000 */
[----:B------:R-:W-:Y:S01]  /*4220*/  ISETP.GT.AND P0, PT, R3, 0x8, P0 ;  /* 0x000000080300780c */ /* 0x000fe20000704270 */
[----:B------:R-:W-:Y:S02]  /*4230*/  BSSY B1, `(.L_x_130) ;  /* 0x0000005000017945 */ /* 0x000fe40003800000 */
[----:B------:R-:W-:-:S05]  /*4240*/  FFMA R73, R73, R153, R2 ;  /* 0x0000009949497223 */ /* 0x000fca0000000002 */
[----:B------:R0:W-:Y:S05]  /*4250*/  @P2 STG.E desc[UR36][R4.64+0x184], R73 ;  /* 0x0001844904002986 */ /* 0x0001ea000c101924 */
[----:B------:R-:W-:Y:S05]  /*4260*/  @!P0 BRA `(.L_x_131) ;  /* 0x0000000000048947 */ /* 0x000fea0003800000 */
[----:B------:R0:W5:Y:S02]  /*4270*/  LDG.E.LTC128B R19, desc[UR36][R8.64+0x180] ;  /* 0x0001802408137981 */ /* 0x000164000c1e1920 */
.L_x_131:
[----:B------:R-:W-:Y:S05]  /*4280*/  BSYNC B1 ;  /* 0x0000000000017941 */ /* 0x000fea0003800000 */
.L_x_130:
        /* <DEDUP_REMOVED lines=8> */
.L_x_133:
[----:B------:R-:W-:Y:S05]  /*4310*/  BSYNC B1 ;  /* 0x0000000000017941 */ /* 0x000fea0003800000 */
.L_x_132:
        /* <DEDUP_REMOVED lines=8> */
.L_x_135:
[----:B------:R-:W-:Y:S05]  /*43a0*/  BSYNC B1 ;  /* 0x0000000000017941 */ /* 0x000fea0003800000 */
.L_x_134:
[----:B0----5:R-:W-:Y:S01]  /*43b0*/  FMUL R13, R19, R152 ;  /* 0x00000098130d7220 */ /* 0x021fe20000400000 */
[----:B------:R-:W-:Y:S01]  /*43c0*/  ISETP.GT.AND P1, PT, R3, RZ, P0 ;  /* 0x000000ff0300720c */ /* 0x000fe20000724270 */
[----:B------:R-:W-:Y:S02]  /*43d0*/  BSSY B1, `(.L_x_136) ;  /* 0x0000005000017945 */ /* 0x000fe40003800000 */
[----:B------:R-:W-:-:S05]  /*43e0*/  FFMA R13, R76, R153, R13 ;  /* 0x000000994c0d7223 */ /* 0x000fca000000000d */
[----:B------:R0:W-:Y:S05]  /*43f0*/  @P3 STG.E desc[UR36][R4.64+0x1a0], R13 ;  /* 0x0001a00d04003986 */ /* 0x0001ea000c101924 */
[----:B------:R-:W-:Y:S05]  /*4400*/  @!P1 BRA `(.L_x_137) ;  /* 0x0000000000049947 */ /* 0x000fea0003800000 */
[----:B------:R0:W5:Y:S02]  /*4410*/  LDG.E.LTC128B R19, desc[UR36][R6.64+0x1a4] ;  /* 0x0001a42406137981 */ /* 0x000164000c1e1920 */
.L_x_137:
[----:B------:R-:W-:Y:S05]  /*4420*/  BSYNC B1 ;  /* 0x0000000000017941 */ /* 0x000fea0003800000 */
.L_x_136:
[----:B-----5:R-:W-:Y:S01]  /*4430*/  FMUL R2, R19, R152 ;  /* 0x0000009813027220 */ /* 0x020fe20000400000 */
[----:B------:R-:W-:Y:S01]  /*4440*/  ISETP.GT.AND P2, PT, R3, 0x8, P2 ;  /* 0x000000080300780c */ /* 0x000fe20001744270 */
[----:B------:R-:W-:Y:S02]  /*4450*/  BSSY B1, `(.L_x_138) ;  /* 0x0000005000017945 */ /* 0x000fe40003800000 */
[----:B------:R-:W-:-:S05]  /*4460*/  FFMA R77, R77, R153, R2 ;  /* 0x000000994d4d7223 */ /* 0x000fca0000000002 */
[----:B------:R0:W-:Y:S05]  /*4470*/  @P1 STG.E desc[UR36][R4.64+0x1a4], R77 ;  /* 0x0001a44d04001986 */ /* 0x0001ea000c101924 */
[----:B------:R-:W-:Y:S05]  /*4480*/  @!P2 BRA `(.L_x_139) ;  /* 0x000000000004a947 */ /* 0x000fea0003800000 */
[----:B------:R0:W5:Y:S02]  /*4490*/  LDG.E.LTC128B R19, desc[UR36][R8.64+0x1a0] ;  /* 0x0001a02408137981 */ /* 0x000164000c1e1920 */
.L_x_139:
[----:B------:R-:W-:Y:S05]  /*44a0*/  BSYNC B1 ;  /* 0x0000000000017941 */ /* 0x000fea0003800000 */
.L_x_138:
        /* <DEDUP_REMOVED lines=8> */
.L_x_141:
[----:B------:R-:W-:Y:S05]  /*4530*/  BSYNC B1 ;  /* 0x0000000000017941 */ /* 0x000fea0003800000 */
.L_x_140:
        /* <DEDUP_REMOVED lines=8> */
.L_x_143:
[----:B------:R-:W-:Y:S05]  /*45c0*/  BSYNC B1 ;  /* 0x0000000000017941 */ /* 0x000fea0003800000 */
.L_x_142:
[----:B0----5:R-:W-:Y:S01]  /*45d0*/  FMUL R13, R19, R152 ;  /* 0x00000098130d7220 */ /* 0x021fe20000400000 */
[----:B------:R-:W-:Y:S01]  /*45e0*/  ISETP.GT.AND P0, PT, R3, RZ, P2 ;  /* 0x000000ff0300720c */ /* 0x000fe20001704270 */
[----:B------:R-:W-:Y:S02]  /*45f0*/  BSSY B1, `(.L_x_144) ;  /* 0x0000005000017945 */ /* 0x000fe40003800000 */
[----:B------:R-:W-:-:S05]  /*4600*/  FFMA R13, R80, R153, R13 ;  /* 0x00000099500d7223 */ /* 0x000fca000000000d */
[----:B------:R0:W-:Y:S05]  /*4610*/  @P3 STG.E desc[UR36][R4.64+0x1c0], R13 ;  /* 0x0001c00d04003986 */ /* 0x0001ea000c101924 */
[----:B------:R-:W-:Y:S05]  /*4620*/  @!P0 BRA `(.L_x_145) ;  /* 0x0000000000048947 */ /* 0x000fea0003800000 */
[----:B------:R0:W5:Y:S02]  /*4630*/  LDG.E.LTC128B R19, desc[UR36][R6.64+0x1c4] ;  /* 0x0001c42406137981 */ /* 0x000164000c1e1920 */
.L_x_145:
[----:B------:R-:W-:Y:S05]  /*4640*/  BSYNC B1 ;  /* 0x0000000000017941 */ /* 0x000fea0003800000 */
.L_x_144:
[----:B-----5:R-:W-:Y:S01]  /*4650*/  FMUL R2, R19, R152 ;  /* 0x0000009813027220 */ /* 0x020fe20000400000 */
[----:B------:R-:W-:Y:S01]  /*4660*/  ISETP.GT.AND P1, PT, R3, 0x8, P1 ;  /* 0x000000080300780c */ /* 0x000fe20000f24270 */
[----:B------:R-:W-:Y:S02]  /*4670*/  BSSY B1, `(.L_x_146) ;  /* 0x0000005000017945 */ /* 0x000fe40003800000 */
[----:B------:R-:W-:-:S05]  /*4680*/  FFMA R81, R81, R153, R2 ;  /* 0x0000009951517223 */ /* 0x000fca0000000002 */
[----:B------:R0:W-:Y:S05]  /*4690*/  @P0 STG.E desc[UR36][R4.64+0x1c4], R81 ;  /* 0x0001c45104000986 */ /* 0x0001ea000c101924 */
[----:B------:R-:W-:Y:S05]  /*46a0*/  @!P1 BRA `(.L_x_147) ;  /* 0x0000000000049947 */ /* 0x000fea0003800000 */
[----:B------:R0:W5:Y:S02]  /*46b0*/  LDG.E.LTC128B R19, desc[UR36][R8.64+0x1c0] ;  /* 0x0001c02408137981 */ /* 0x000164000c1e1920 */
.L_x_147:
[----:B------:R-:W-:Y:S05]  /*46c0*/  BSYNC B1 ;  /* 0x0000000000017941 */ /* 0x000fea0003800000 */
.L_x_146:
        /* <DEDUP_REMOVED lines=8> */
.L_x_149:
[----:B------:R-:W-:Y:S05]  /*4750*/  BSYNC B1 ;  /* 0x0000000000017941 */ /* 0x000fea0003800000 */
.L_x_148:
        /* <DEDUP_REMOVED lines=8> */
.L_x_151:
[----:B------:R-:W-:Y:S05]  /*47e0*/  BSYNC B1 ;  /* 0x0000000000017941 */ /* 0x000fea0003800000 */
.L_x_150:
[----:B0----5:R-:W-:Y:S01]  /*47f0*/  FMUL R13, R19, R152 ;  /* 0x00000098130d7220 */ /* 0x021fe20000400000 */
[----:B------:R-:W-:Y:S01]  /*4800*/  ISETP.GT.AND P2, PT, R3, RZ, P1 ;  /* 0x000000ff0300720c */ /* 0x000fe20000f44270 */
[----:B------:R-:W-:Y:S02]  /*4810*/  BSSY B1, `(.L_x_152) ;  /* 0x0000005000017945 */ /* 0x000fe40003800000 */
[----:B------:R-:W-:-:S05]  /*4820*/  FFMA R13, R84, R153, R13 ;  /* 0x00000099540d7223 */ /* 0x000fca000000000d */
[----:B------:R0:W-:Y:S05]  /*4830*/  @P3 STG.E desc[UR36][R4.64+0x1e0], R13 ;  /* 0x0001e00d04003986 */ /* 0x0001ea000c101924 */
[----:B------:R-:W-:Y:S05]  /*4840*/  @!P2 BRA `(.L_x_153) ;  /* 0x000000000004a947 */ /* 0x000fea0003800000 */
[----:B------:R0:W5:Y:S02]  /*4850*/  LDG.E.LTC128B R19, desc[UR36][R6.64+0x1e4] ;  /* 0x0001e42406137981 */ /* 0x000164000c1e1920 */
.L_x_153:
[----:B------:R-:W-:Y:S05]  /*4860*/  BSYNC B1 ;  /* 0x0000000000017941 */ /* 0x000fea0003800000 */
.L_x_152:
[----:B-----5:R-:W-:Y:S01]  /*4870*/  FMUL R2, R19, R152 ;  /* 0x0000009813027220 */ /* 0x020fe20000400000 */
[----:B------:R-:W-:Y:S01]  /*4880*/  ISETP.GT.AND P0, PT, R3, 0x8, P0 ;  /* 0x000000080300780c */ /* 0x000fe20000704270 */
[----:B------:R-:W-:Y:S02]  /*4890*/  BSSY B1, `(.L_x_154) ;  /* 0x0000005000017945 */ /* 0x000fe40003800000 */
[----:B------:R-:W-:-:S05]  /*48a0*/  FFMA R85, R85, R153, R2 ;  /* 0x0000009955557223 */ /* 0x000fca0000000002 */
[----:B------:R0:W-:Y:S05]  /*48b0*/  @P2 STG.E desc[UR36][R4.64+0x1e4], R85 ;  /* 0x0001e45504002986 */ /* 0x0001ea000c101924 */
[----:B------:R-:W-:Y:S05]  /*48c0*/  @!P0 BRA `(.L_x_155) ;  /* 0x0000000000048947 */ /* 0x000fea0003800000 */
[----:B------:R0:W5:Y:S02]  /*48d0*/  LDG.E.LTC128B R19, desc[UR36][R8.64+0x1e0] ;  /* 0x0001e02408137981 */ /* 0x000164000c1e1920 */
.L_x_155:
[----:B------:R-:W-:Y:S05]  /*48e0*/  BSYNC B1 ;  /* 0x0000000000017941 */ /* 0x000fea0003800000 */
.L_x_154:
        /* <DEDUP_REMOVED lines=8> */
.L_x_157:
[----:B------:R-:W-:Y:S05]  /*4970*/  BSYNC B1 ;  /* 0x0000000000017941 */ /* 0x000fea0003800000 */
.L_x_156:
        /* <DEDUP_REMOVED lines=8> */
.L_x_159:
[----:B------:R-:W-:Y:S05]  /*4a00*/  BSYNC B1 ;  /* 0x0000000000017941 */ /* 0x000fea0003800000 */
.L_x_158:
[----:B0----5:R-:W-:Y:S01]  /*4a10*/  FMUL R13, R19, R152 ;  /* 0x00000098130d7220 */ /* 0x021fe20000400000 */
[----:B------:R-:W-:Y:S01]  /*4a20*/  ISETP.GT.AND P1, PT, R3, RZ, P0 ;  /* 0x000000ff0300720c */ /* 0x000fe20000724270 */
[----:B------:R-:W-:Y:S02]  /*4a30*/  BSSY B1, `(.L_x_160) ;  /* 0x0000005000017945 */ /* 0x000fe40003800000 */
[----:B------:R-:W-:-:S05]  /*4a40*/  FFMA R13, R88, R153, R13 ;  /* 0x00000099580d7223 */ /* 0x000fca000000000d */
[----:B------:R0:W-:Y:S05]  /*4a50*/  @P3 STG.E desc[UR36][R4.64+0x200], R13 ;  /* 0x0002000d04003986 */ /* 0x0001ea000c101924 */
[----:B------:R-:W-:Y:S05]  /*4a60*/  @!P1 BRA `(.L_x_161) ;  /* 0x0000000000049947 */ /* 0x000fea0003800000 */
[----:B------:R0:W5:Y:S02]  /*4a70*/  LDG.E.LTC128B R19, desc[UR36][R6.64+0x204] ;  /* 0x0002042406137981 */ /* 0x000164000c1e1920 */
.L_x_161:
[----:B------:R-:W-:Y:S05]  /*4a80*/  BSYNC B1 ;  /* 0x0000000000017941 */ /* 0x000fea0003800000 */
.L_x_160:
[----:B-----5:R-:W-:Y:S01]  /*4a90*/  FMUL R2, R19, R152 ;  /* 0x0000009813027220 */ /* 0x020fe20000400000 */
[----:B------:R-:W-:Y:S01]  /*4aa0*/  ISETP.GT.AND P2, PT, R3, 0x8, P2 ;  /* 0x000000080300780c */ /* 0x000fe20001744270 */
[----:B------:R-:W-:Y:S02]  /*4ab0*/  BSSY B1, `(.L_x_162) ;  /* 0x0000005000017945 */ /* 0x000fe40003800000 */
[----:B------:R-:W-:-:S05]  /*4ac0*/  FFMA R89, R89, R153, R2 ;  /* 0x0000009959597223 */ /* 0x000fca0000000002 */
[----:B------:R0:W-:Y:S05]  /*4ad0*/  @P1 STG.E desc[UR36][R4.64+0x204], R89 ;  /* 0x0002045904001986 */ /* 0x0001ea000c101924 */
[----:B------:R-:W-:Y:S05]  /*4ae0*/  @!P2 BRA `(.L_x_163) ;  /* 0x000000000004a947 */ /* 0x000fea0003800000 */
[----:B------:R0:W5:Y:S02]  /*4af0*/  LDG.E.LTC128B R19, desc[UR36][R8.64+0x200] ;  /* 0x0002002408137981 */ /* 0x000164000c1e1920 */
.L_x_163:
[----:B------:R-:W-:Y:S05]  /*4b00*/  BSYNC B1 ;  /* 0x0000000000017941 */ /* 0x000fea0003800000 */
.L_x_162:
        /* <DEDUP_REMOVED lines=8> */
.L_x_165:
[----:B------:R-:W-:Y:S05]  /*4b90*/  BSYNC B1 ;  /* 0x0000000000017941 */ /* 0x000fea0003800000 */
.L_x_164:
        /* <DEDUP_REMOVED lines=8> */
.L_x_167:
[----:B------:R-:W-:Y:S05]  /*4c20*/  BSYNC B1 ;  /* 0x0000000000017941 */ /* 0x000fea0003800000 */
.L_x_166:
[----:B0----5:R-:W-:Y:S01]  /*4c30*/  FMUL R13, R19, R152 ;  /* 0x00000098130d7220 */ /* 0x021fe20000400000 */
[----:B------:R-:W-:Y:S01]  /*4c40*/  ISETP.GT.AND P0, PT, R3, RZ, P2 ;  /* 0x000000ff0300720c */ /* 0x000fe20001704270 */
[----:B------:R-:W-:Y:S02]  /*4c50*/  BSSY B1, `(.L_x_168) ;  /* 0x0000005000017945 */ /* 0x000fe40003800000 */
[----:B------:R-:W-:-:S05]  /*4c60*/  FFMA R13, R92, R153, R13 ;  /* 0x000000995c0d7223 */ /* 0x000fca000000000d */
[----:B------:R0:W-:Y:S05]  /*4c70*/  @P3 STG.E desc[UR36][R4.64+0x220], R13 ;  /* 0x0002200d04003986 */ /* 0x0001ea000c101924 */
[----:B------:R-:W-:Y:S05]  /*4c80*/  @!P0 BRA `(.L_x_169) ;  /* 0x0000000000048947 */ /* 0x000fea0003800000 */
[----:B------:R0:W5:Y:S02]  /*4c90*/  LDG.E.LTC128B R19, desc[UR36][R6.64+0x224] ;  /* 0x0002242406137981 */ /* 0x000164000c1e1920 */
.L_x_169:
[----:B------:R-:W-:Y:S05]  /*4ca0*/  BSYNC B1 ;  /* 0x0000000000017941 */ /* 0x000fea0003800000 */
.L_x_168:
[----:B-----5:R-:W-:Y:S01]  /*4cb0*/  FMUL R2, R19, R152 ;  /* 0x0000009813027220 */ /* 0x020fe20000400000 */
[----:B------:R-:W-:Y:S01]  /*4cc0*/  ISETP.GT.AND P1, PT, R3, 0x8, P1 ;  /* 0x000000080300780c */ /* 0x000fe20000f24270 */
[----:B------:R-:W-:Y:S02]  /*4cd0*/  BSSY B1, `(.L_x_170) ;  /* 0x0000005000017945 */ /* 0x000fe40003800000 */
[----:B------:R-:W-:-:S05]  /*4ce0*/  FFMA R93, R93, R153, R2 ;  /* 0x000000995d5d7223 */ /* 0x000fca0000000002 */
[----:B------:R0:W-:Y:S05]  /*4cf0*/  @P0 STG.E desc[UR36][R4.64+0x224], R93 ;  /* 0x0002245d04000986 */ /* 0x0001ea000c101924 */
[----:B------:R-:W-:Y:S05]  /*4d00*/  @!P1 BRA `(.L_x_171) ;  /* 0x0000000000049947 */ /* 0x000fea0003800000 */
[----:B------:R0:W5:Y:S02]  /*4d10*/  LDG.E.LTC128B R19, desc[UR36][R8.64+0x220] ;  /* 0x0002202408137981 */ /* 0x000164000c1e1920 */
.L_x_171:
[----:B------:R-:W-:Y:S05]  /*4d20*/  BSYNC B1 ;  /* 0x0000000000017941 */ /* 0x000fea0003800000 */
.L_x_170:
        /* <DEDUP_REMOVED lines=8> */
.L_x_173:
[----:B------:R-:W-:Y:S05]  /*4db0*/  BSYNC B1 ;  /* 0x0000000000017941 */ /* 0x000fea0003800000 */
.L_x_172:
        /* <DEDUP_REMOVED lines=8> */
.L_x_175:
[----:B------:R-:W-:Y:S05]  /*4e40*/  BSYNC B1 ;  /* 0x0000000000017941 */ /* 0x000fea0003800000 */
.L_x_174:
[----:B0----5:R-:W-:Y:S01]  /*4e50*/  FMUL R13, R19, R152 ;  /* 0x00000098130d7220 */ /* 0x021fe20000400000 */
[----:B------:R-:W-:Y:S01]  /*4e60*/  ISETP.GT.AND P2, PT, R3, RZ, P1 ;  /* 0x000000ff0300720c */ /* 0x000fe20000f44270 */
[----:B------:R-:W-:Y:S02]  /*4e70*/  BSSY B1, `(.L_x_176) ;  /* 0x0000005000017945 */ /* 0x000fe40003800000 */
[----:B------:R-:W-:-:S05]  /*4e80*/  FFMA R13, R96, R153, R13 ;  /* 0x00000099600d7223 */ /* 0x000fca000000000d */
[----:B------:R0:W-:Y:S05]  /*4e90*/  @P3 STG.E desc[UR36][R4.64+0x240], R13 ;  /* 0x0002400d04003986 */ /* 0x0001ea000c101924 */
[----:B------:R-:W-:Y:S05]  /*4ea0*/  @!P2 BRA `(.L_x_177) ;  /* 0x000000000004a947 */ /* 0x000fea0003800000 */
[----:B------:R0:W5:Y:S02]  /*4eb0*/  LDG.E.LTC128B R19, desc[UR36][R6.64+0x244] ;  /* 0x0002442406137981 */ /* 0x000164000c1e1920 */
.L_x_177:
[----:B------:R-:W-:Y:S05]  /*4ec0*/  BSYNC B1 ;  /* 0x0000000000017941 */ /* 0x000fea0003800000 */
.L_x_176:
[----:B-----5:R-:W-:Y:S01]  /*4ed0*/  FMUL R2, R19, R152 ;  /* 0x0000009813027220 */ /* 0x020fe20000400000 */
[----:B------:R-:W-:Y:S01]  /*4ee0*/  ISETP.GT.AND P0, PT, R3, 0x8, P0 ;  /* 0x000000080300780c */ /* 0x000fe20000704270 */
[----:B------:R-:W-:Y:S02]  /*4ef0*/  BSSY B1, `(.L_x_178) ;  /* 0x0000005000017945 */ /* 0x000fe40003800000 */
[----:B------:R-:W-:-:S05]  /*4f00*/  FFMA R97, R97, R153, R2 ;  /* 0x0000009961617223 */ /* 0x000fca0000000002 */
[----:B------:R0:W-:Y:S05]  /*4f10*/  @P2 STG.E desc[UR36][R4.64+0x244], R97 ;  /* 0x0002446104002986 */ /* 0x0001ea000c101924 */
[----:B------:R-:W-:Y:S05]  /*4f20*/  @!P0 BRA `(.L_x_179) ;  /* 0x0000000000048947 */ /* 0x000fea0003800000 */
[----:B------:R0:W5:Y:S02]  /*4f30*/  LDG.E.LTC128B R19, desc[UR36][R8.64+0x240] ;  /* 0x0002402408137981 */ /* 0x000164000c1e1920 */
.L_x_179:
[----:B------:R-:W-:Y:S05]  /*4f40*/  BSYNC B1 ;  /* 0x0000000000017941 */ /* 0x000fea0003800000 */
.L_x_178:
        /* <DEDUP_REMOVED lines=8> */
.L_x_181:
[----:B------:R-:W-:Y:S05]  /*4fd0*/  BSYNC B1 ;  /* 0x0000000000017941 */ /* 0x000fea0003800000 */
.L_x_180:
        /* <DEDUP_REMOVED lines=8> */
.L_x_183:
[----:B------:R-:W-:Y:S05]  /*5060*/  BSYNC B1 ;  /* 0x0000000000017941 */ /* 0x000fea0003800000 */
.L_x_182:
[----:B0----5:R-:W-:Y:S01]  /*5070*/  FMUL R13, R19, R152 ;  /* 0x00000098130d7220 */ /* 0x021fe20000400000 */
[----:B------:R-:W-:Y:S01]  /*5080*/  ISETP.GT.AND P1, PT, R3, RZ, P0 ;  /* 0x000000ff0300720c */ /* 0x000fe20000724270 */
[----:B------:R-:W-:Y:S02]  /*5090*/  BSSY B1, `(.L_x_184) ;  /* 0x0000005000017945 */ /* 0x000fe40003800000 */
[----:B------:R-:W-:-:S05]  /*50a0*/  FFMA R13, R100, R153, R13 ;  /* 0x00000099640d7223 */ /* 0x000fca000000000d */
[----:B------:R0:W-:Y:S05]  /*50b0*/  @P3 STG.E desc[UR36][R4.64+0x260], R13 ;  /* 0x0002600d04003986 */ /* 0x0001ea000c101924 */
[----:B------:R-:W-:Y:S05]  /*50c0*/  @!P1 BRA `(.L_x_185) ;  /* 0x0000000000049947 */ /* 0x000fea0003800000 */
[----:B------:R0:W5:Y:S02]  /*50d0*/  LDG.E.LTC128B R19, desc[UR36][R6.64+0x264] ;  /* 0x0002642406137981 */ /* 0x000164000c1e1920 */
.L_x_185:
[----:B------:R-:W-:Y:S05]  /*50e0*/  BSYNC B1 ;  /* 0x0000000000017941 */ /* 0x000fea0003800000 */
.L_x_184:
[----:B-----5:R-:W-:Y:S01]  /*50f0*/  FMUL R2, R19, R152 ;  /* 0x0000009813027220 */ /* 0x020fe20000400000 */
[----:B------:R-:W-:Y:S01]  /*5100*/  ISETP.GT.AND P2, PT, R3, 0x8, P2 ;  /* 0x000000080300780c */ /* 0x000fe20001744270 */
[----:B------:R-:W-:Y:S02]  /*5110*/  BSSY B1, `(.L_x_186) ;  /* 0x0000005000017945 */ /* 0x000fe40003800000 */
[----:B------:R-:W-:-:S05]  /*5120*/  FFMA R101, R101, R153, R2 ;  /* 0x0000009965657223 */ /* 0x000fca0000000002 */
[----:B------:R0:W-:Y:S05]  /*5130*/  @P1 STG.E desc[UR36][R4.64+0x264], R101 ;  /* 0x0002646504001986 */ /* 0x0001ea000c101924 */
[----:B------:R-:W-:Y:S05]  /*5140*/  @!P2 BRA `(.L_x_187) ;  /* 0x000000000004a947 */ /* 0x000fea0003800000 */
[----:B------:R0:W5:Y:S02]  /*5150*/  LDG.E.LTC128B R19, desc[UR36][R8.64+0x260] ;  /* 0x0002602408137981 */ /* 0x000164000c1e1920 */
.L_x_187:
[----:B------:R-:W-:Y:S05]  /*5160*/  BSYNC B1 ;  /* 0x0000000000017941 */ /* 0x000fea0003800000 */
.L_x_186:
        /* <DEDUP_REMOVED lines=8> */
.L_x_189:
[----:B------:R-:W-:Y:S05]  /*51f0*/  BSYNC B1 ;  /* 0x0000000000017941 */ /* 0x000fea0003800000 */
.L_x_188:
        /* <DEDUP_REMOVED lines=8> */
.L_x_191:
[----:B------:R-:W-:Y:S05]  /*5280*/  BSYNC B1 ;  /* 0x0000000000017941 */ /* 0x000fea0003800000 */
.L_x_190:
[----:B0----5:R-:W-:Y:S01]  /*5290*/  FMUL R13, R19, R152 ;  /* 0x00000098130d7220 */ /* 0x021fe20000400000 */
[----:B------:R-:W-:Y:S01]  /*52a0*/  ISETP.GT.AND P0, PT, R3, RZ, P2 ;  /* 0x000000ff0300720c */ /* 0x000fe20001704270 */
[----:B------:R-:W-:Y:S02]  /*52b0*/  BSSY B1, `(.L_x_192) ;  /* 0x0000005000017945 */ /* 0x000fe40003800000 */
[----:B------:R-:W-:-:S05]  /*52c0*/  FFMA R13, R104, R153, R13 ;  /* 0x00000099680d7223 */ /* 0x000fca000000000d */
[----:B------:R0:W-:Y:S05]  /*52d0*/  @P3 STG.E desc[UR36][R4.64+0x280], R13 ;  /* 0x0002800d04003986 */ /* 0x0001ea000c101924 */
[----:B------:R-:W-:Y:S05]  /*52e0*/  @!P0 BRA `(.L_x_193) ;  /* 0x0000000000048947 */ /* 0x000fea0003800000 */
[----:B------:R0:W5:Y:S02]  /*52f0*/  LDG.E.LTC128B R19, desc[UR36][R6.64+0x284] ;  /* 0x0002842406137981 */ /* 0x000164000c1e1920 */
.L_x_193:
[----:B------:R-:W-:Y:S05]  /*5300*/  BSYNC B1 ;  /* 0x0000000000017941 */ /* 0x000fea0003800000 */
.L_x_192:
[----:B-----5:R-:W-:Y:S01]  /*5310*/  FMUL R2, R19, R152 ;  /* 0x0000009813027220 */ /* 0x020fe20000400000 */
[----:B------:R-:W-:Y:S01]  /*5320*/  ISETP.GT.AND P1, PT, R3, 0x8, P1 ;  /* 0x000000080300780c */ /* 0x000fe20000f24270 */
[----:B------:R-:W-:Y:S02]  /*5330*/  BSSY B1, `(.L_x_194) ;  /* 0x0000005000017945 */ /* 0x000fe40003800000 */
[----:B------:R-:W-:-:S05]  /*5340*/  FFMA R105, R105, R153, R2 ;  /* 0x0000009969697223 */ /* 0x000fca0000000002 */
[----:B------:R0:W-:Y:S05]  /*5350*/  @P0 STG.E desc[UR36][R4.64+0x284], R105 ;  /* 0x0002846904000986 */ /* 0x0001ea000c101924 */
[----:B------:R-:W-:Y:S05]  /*5360*/  @!P1 BRA `(.L_x_195) ;  /* 0x0000000000049947 */ /* 0x000fea0003800000 */
[----:B------:R0:W5:Y:S02]  /*5370*/  LDG.E.LTC128B R19, desc[UR36][R8.64+0x280] ;  /* 0x0002802408137981 */ /* 0x000164000c1e1920 */
.L_x_195:
[----:B------:R-:W-:Y:S05]  /*5380*/  BSYNC B1 ;  /* 0x0000000000017941 */ /* 0x000fea0003800000 */
.L_x_194:
        /* <DEDUP_REMOVED lines=8> */
.L_x_197:
[----:B------:R-:W-:Y:S05]  /*5410*/  BSYNC B1 ;  /* 0x0000000000017941 */ /* 0x000fea0003800000 */
.L_x_196:
        /* <DEDUP_REMOVED lines=8> */
.L_x_199:
[----:B------:R-:W-:Y:S05]  /*54a0*/  BSYNC B1 ;  /* 0x0000000000017941 */ /* 0x000fea0003800000 */
.L_x_198:
[----:B0----5:R-:W-:Y:S01]  /*54b0*/  FMUL R13, R19, R152 ;  /* 0x00000098130d7220 */ /* 0x021fe20000400000 */
[----:B------:R-:W-:Y:S01]  /*54c0*/  ISETP.GT.AND P2, PT, R3, RZ, P1 ;  /* 0x000000ff0300720c */ /* 0x000fe20000f44270 */
[----:B------:R-:W-:Y:S02]  /*54d0*/  BSSY B1, `(.L_x_200) ;  /* 0x0000005000017945 */ /* 0x000fe40003800000 */
[----:B------:R-:W-:-:S05]  /*54e0*/  FFMA R13, R108, R153, R13 ;  /* 0x000000996c0d7223 */ /* 0x000fca000000000d */
[----:B------:R0:W-:Y:S05]  /*54f0*/  @P3 STG.E desc[UR36][R4.64+0x2a0], R13 ;  /* 0x0002a00d04003986 */ /* 0x0001ea000c101924 */
[----:B------:R-:W-:Y:S05]  /*5500*/  @!P2 BRA `(.L_x_201) ;  /* 0x000000000004a947 */ /* 0x000fea0003800000 */
[----:B------:R0:W5:Y:S02]  /*5510*/  LDG.E.LTC128B R19, desc[UR36][R6.64+0x2a4] ;  /* 0x0002a42406137981 */ /* 0x000164000c1e1920 */
.L_x_201:
[----:B------:R-:W-:Y:S05]  /*5520*/  BSYNC B1 ;  /* 0x0000000000017941 */ /* 0x000fea0003800000 */
.L_x_200:
[----:B-----5:R-:W-:Y:S01]  /*5530*/  FMUL R2, R19, R152 ;  /* 0x0000009813027220 */ /* 0x020fe20000400000 */
[----:B------:R-:W-:Y:S01]  /*5540*/  ISETP.GT.AND P0, PT, R3, 0x8, P0 ;  /* 0x000000080300780c */ /* 0x000fe20000704270 */
[----:B------:R-:W-:Y:S02]  /*5550*/  BSSY B1, `(.L_x_202) ;  /* 0x0000005000017945 */ /* 0x000fe40003800000 */
[----:B------:R-:W-:-:S05]  /*5560*/  FFMA R109, R109, R153, R2 ;  /* 0x000000996d6d7223 */ /* 0x000fca0000000002 */
[----:B------:R0:W-:Y:S05]  /*5570*/  @P2 STG.E desc[UR36][R4.64+0x2a4], R109 ;  /* 0x0002a46d04002986 */ /* 0x0001ea000c101924 */
[----:B------:R-:W-:Y:S05]  /*5580*/  @!P0 BRA `(.L_x_203) ;  /* 0x0000000000048947 */ /* 0x000fea0003800000 */
[----:B------:R0:W5:Y:S02]  /*5590*/  LDG.E.LTC128B R19, desc[UR36][R8.64+0x2a0] ;  /* 0x0002a02408137981 */ /* 0x000164000c1e1920 */
.L_x_203:
[----:B------:R-:W-:Y:S05]  /*55a0*/  BSYNC B1 ;  /* 0x0000000000017941 */ /* 0x000fea0003800000 */
.L_x_202:
        /* <DEDUP_REMOVED lines=8> */
.L_x_205:
[----:B------:R-:W-:Y:S05]  /*5630*/  BSYNC B1 ;  /* 0x0000000000017941 */ /* 0x000fea0003800000 */
.L_x_204:
        /* <DEDUP_REMOVED lines=8> */
.L_x_207:
[----:B------:R-:W-:Y:S05]  /*56c0*/  BSYNC B1 ;  /* 0x0000000000017941 */ /* 0x000fea0003800000 */
.L_x_206:
[----:B0----5:R-:W-:Y:S01]  /*56d0*/  FMUL R13, R19, R152 ;  /* 0x00000098130d7220 */ /* 0x021fe20000400000 */
[----:B------:R-:W-:Y:S01]  /*56e0*/  ISETP.GT.AND P1, PT, R3, RZ, P0 ;  /* 0x000000ff0300720c */ /* 0x000fe20000724270 */
[----:B------:R-:W-:Y:S02]  /*56f0*/  BSSY B1, `(.L_x_208) ;  /* 0x0000005000017945 */ /* 0x000fe40003800000 */
[----:B------:R-:W-:-:S05]  /*5700*/  FFMA R13, R112, R153, R13 ;  /* 0x00000099700d7223 */ /* 0x000fca000000000d */
[----:B------:R0:W-:Y:S05]  /*5710*/  @P3 STG.E desc[UR36][R4.64+0x2c0], R13 ;  /* 0x0002c00d04003986 */ /* 0x0001ea000c101924 */
[----:B------:R-:W-:Y:S05]  /*5720*/  @!P1 BRA `(.L_x_209) ;  /* 0x0000000000049947 */ /* 0x000fea0003800000 */
[----:B------:R0:W5:Y:S02]  /*5730*/  LDG.E.LTC128B R19, desc[UR36][R6.64+0x2c4] ;  /* 0x0002c42406137981 */ /* 0x000164000c1e1920 */
.L_x_209:
[----:B------:R-:W-:Y:S05]  /*5740*/  BSYNC B1 ;  /* 0x0000000000017941 */ /* 0x000fea0003800000 */
.L_x_208:
[----:B-----5:R-:W-:Y:S01]  /*5750*/  FMUL R2, R19, R152 ;  /* 0x0000009813027220 */ /* 0x020fe20000400000 */
[----:B------:R-:W-:Y:S01]  /*5760*/  ISETP.GT.AND P2, PT, R3, 0x8, P2 ;  /* 0x000000080300780c */ /* 0x000fe20001744270 */
[----:B------:R-:W-:Y:S02]  /*5770*/  BSSY B1, `(.L_x_210) ;  /* 0x0000005000017945 */ /* 0x000fe40003800000 */
[----:B------:R-:W-:-:S05]  /*5780*/  FFMA R113, R113, R153, R2 ;  /* 0x0000009971717223 */ /* 0x000fca0000000002 */
[----:B------:R0:W-:Y:S05]  /*5790*/  @P1 STG.E desc[UR36][R4.64+0x2c4], R113 ;  /* 0x0002c47104001986 */ /* 0x0001ea000c101924 */
[----:B------:R-:W-:Y:S05]  /*57a0*/  @!P2 BRA `(.L_x_211) ;  /* 0x000000000004a947 */ /* 0x000fea0003800000 */
[----:B------:R0:W5:Y:S02]  /*57b0*/  LDG.E.LTC128B R19, desc[UR36][R8.64+0x2c0] ;  /* 0x0002c02408137981 */ /* 0x000164000c1e1920 */
.L_x_211:
[----:B------:R-:W-:Y:S05]  /*57c0*/  BSYNC B1 ;  /* 0x0000000000017941 */ /* 0x000fea0003800000 */
.L_x_210:
        /* <DEDUP_REMOVED lines=8> */
.L_x_213:
[----:B------:R-:W-:Y:S05]  /*5850*/  BSYNC B1 ;  /* 0x0000000000017941 */ /* 0x000fea0003800000 */
.L_x_212:
        /* <DEDUP_REMOVED lines=8> */
.L_x_215:
[----:B------:R-:W-:Y:S05]  /*58e0*/  BSYNC B1 ;  /* 0x0000000000017941 */ /* 0x000fea0003800000 */
.L_x_214:
[----:B0----5:R-:W-:Y:S01]  /*58f0*/  FMUL R13, R19, R152 ;  /* 0x00000098130d7220 */ /* 0x021fe20000400000 */
[----:B------:R-:W-:Y:S01]  /*5900*/  ISETP.GT.AND P0, PT, R3, RZ, P2 ;  /* 0x000000ff0300720c */ /* 0x000fe20001704270 */
[----:B------:R-:W-:Y:S02]  /*5910*/  BSSY B1, `(.L_x_216) ;  /* 0x0000005000017945 */ /* 0x000fe40003800000 */
[----:B------:R-:W-:-:S05]  /*5920*/  FFMA R13, R116, R153, R13 ;  /* 0x00000099740d7223 */ /* 0x000fca000000000d */
[----:B------:R0:W-:Y:S05]  /*5930*/  @P3 STG.E desc[UR36][R4.64+0x2e0], R13 ;  /* 0x0002e00d04003986 */ /* 0x0001ea000c101924 */
[----:B------:R-:W-:Y:S05]  /*5940*/  @!P0 BRA `(.L_x_217) ;  /* 0x0000000000048947 */ /* 0x000fea0003800000 */
[----:B------:R0:W5:Y:S02]  /*5950*/  LDG.E.LTC128B R19, desc[UR36][R6.64+0x2e4] ;  /* 0x0002e42406137981 */ /* 0x000164000c1e1920 */
.L_x_217:
[----:B------:R-:W-:Y:S05]  /*5960*/  BSYNC B1 ;  /* 0x0000000000017941 */ /* 0x000fea0003800000 */
.L_x_216:
[----:B-----5:R-:W-:Y:S01]  /*5970*/  FMUL R2, R19, R152 ;  /* 0x0000009813027220 */ /* 0x020fe20000400000 */
[----:B------:R-:W-:Y:S01]  /*5980*/  ISETP.GT.AND P1, PT, R3, 0x8, P1 ;  /* 0x000000080300780c */ /* 0x000fe20000f24270 */
[----:B------:R-:W-:Y:S02]  /*5990*/  BSSY B1, `(.L_x_218) ;  /* 0x0000005000017945 */ /* 0x000fe40003800000 */
[----:B------:R-:W-:-:S05]  /*59a0*/  FFMA R117, R117, R153, R2 ;  /* 0x0000009975757223 */ /* 0x000fca0000000002 */
[----:B------:R0:W-:Y:S05]  /*59b0*/  @P0 STG.E desc[UR36][R4.64+0x2e4], R117 ;  /* 0x0002e47504000986 */ /* 0x0001ea000c101924 */
[----:B------:R-:W-:Y:S05]  /*59c0*/  @!P1 BRA `(.L_x_219) ;  /* 0x0000000000049947 */ /* 0x000fea0003800000 */
[----:B------:R0:W5:Y:S02]  /*59d0*/  LDG.E.LTC128B R19, desc[UR36][R8.64+0x2e0] ;  /* 0x0002e02408137981 */ /* 0x000164000c1e1920 */
.L_x_219:
[----:B------:R-:W-:Y:S05]  /*59e0*/  BSYNC B1 ;  /* 0x0000000000017941 */ /* 0x000fea0003800000 */
.L_x_218:
        /* <DEDUP_REMOVED lines=8> */
.L_x_221:
[----:B------:R-:W-:Y:S05]  /*5a70*/  BSYNC B1 ;  /* 0x0000000000017941 */ /* 0x000fea0003800000 */
.L_x_220:
        /* <DEDUP_REMOVED lines=8> */
.L_x_223:
[----:B------:R-:W-:Y:S05]  /*5b00*/  BSYNC B1 ;  /* 0x0000000000017941 */ /* 0x000fea0003800000 */
.L_x_222:
[----:B0----5:R-:W-:Y:S01]  /*5b10*/  FMUL R13, R19, R152 ;  /* 0x00000098130d7220 */ /* 0x021fe20000400000 */
[----:B------:R-:W-:Y:S01]  /*5b20*/  ISETP.GT.AND P2, PT, R3, RZ, P1 ;  /* 0x000000ff0300720c */ /* 0x000fe20000f44270 */
[----:B------:R-:W-:Y:S02]  /*5b30*/  BSSY B1, `(.L_x_224) ;  /* 0x0000005000017945 */ /* 0x000fe40003800000 */
[----:B------:R-:W-:-:S05]  /*5b40*/  FFMA R13, R120, R153, R13 ;  /* 0x00000099780d7223 */ /* 0x000fca000000000d */
[----:B------:R0:W-:Y:S05]  /*5b50*/  @P3 STG.E desc[UR36][R4.64+0x300], R13 ;  /* 0x0003000d04003986 */ /* 0x0001ea000c101924 */
[----:B------:R-:W-:Y:S05]  /*5b60*/  @!P2 BRA `(.L_x_225) ;  /* 0x000000000004a947 */ /* 0x000fea0003800000 */
[----:B------:R0:W5:Y:S02]  /*5b70*/  LDG.E.LTC128B R19, desc[UR36][R6.64+0x304] ;  /* 0x0003042406137981 */ /* 0x000164000c1e1920 */
.L_x_225:
[----:B------:R-:W-:Y:S05]  /*5b80*/  BSYNC B1 ;  /* 0x0000000000017941 */ /* 0x000fea0003800000 */
.L_x_224:
[----:B-----5:R-:W-:Y:S01]  /*5b90*/  FMUL R2, R19, R152 ;  /* 0x0000009813027220 */ /* 0x020fe20000400000 */
[----:B------:R-:W-:Y:S01]  /*5ba0*/  ISETP.GT.AND P0, PT, R3, 0x8, P0 ;  /* 0x000000080300780c */ /* 0x000fe20000704270 */
[----:B------:R-:W-:Y:S02]  /*5bb0*/  BSSY B1, `(.L_x_226) ;  /* 0x0000005000017945 */ /* 0x000fe40003800000 */
[----:B------:R-:W-:-:S05]  /*5bc0*/  FFMA R121, R121, R153, R2 ;  /* 0x0000009979797223 */ /* 0x000fca0000000002 */
[----:B------:R0:W-:Y:S05]  /*5bd0*/  @P2 STG.E desc[UR36][R4.64+0x304], R121 ;  /* 0x0003047904002986 */ /* 0x0001ea000c101924 */
[----:B------:R-:W-:Y:S05]  /*5be0*/  @!P0 BRA `(.L_x_227) ;  /* 0x0000000000048947 */ /* 0x000fea0003800000 */
[----:B------:R0:W5:Y:S02]  /*5bf0*/  LDG.E.LTC128B R19, desc[UR36][R8.64+0x300] ;  /* 0x0003002408137981 */ /* 0x000164000c1e1920 */
.L_x_227:
[----:B------:R-:W-:Y:S05]  /*5c00*/  BSYNC B1 ;  /* 0x0000000000017941 */ /* 0x000fea0003800000 */
.L_x_226:
        /* <DEDUP_REMOVED lines=8> */
.L_x_229:
[----:B------:R-:W-:Y:S05]  /*5c90*/  BSYNC B1 ;  /* 0x0000000000017941 */ /* 0x000fea0003800000 */
.L_x_228:
        /* <DEDUP_REMOVED lines=8> */
.L_x_231:
[----:B------:R-:W-:Y:S05]  /*5d20*/  BSYNC B1 ;  /* 0x0000000000017941 */ /* 0x000fea0003800000 */
.L_x_230:
[----:B0----5:R-:W-:Y:S01]  /*5d30*/  FMUL R13, R19, R152 ;  /* 0x00000098130d7220 */ /* 0x021fe20000400000 */
[----:B------:R-:W-:Y:S01]  /*5d40*/  ISETP.GT.AND P1, PT, R3, RZ, P0 ;  /* 0x000000ff0300720c */ /* 0x000fe20000724270 */
[----:B------:R-:W-:Y:S02]  /*5d50*/  BSSY B1, `(.L_x_232) ;  /* 0x0000005000017945 */ /* 0x000fe40003800000 */
[----:B------:R-:W-:-:S05]  /*5d60*/  FFMA R13, R124, R153, R13 ;  /* 0x000000997c0d7223 */ /* 0x000fca000000000d */
[----:B------:R0:W-:Y:S05]  /*5d70*/  @P3 STG.E desc[UR36][R4.64+0x320], R13 ;  /* 0x0003200d04003986 */ /* 0x0001ea000c101924 */
[----:B------:R-:W-:Y:S05]  /*5d80*/  @!P1 BRA `(.L_x_233) ;  /* 0x0000000000049947 */ /* 0x000fea0003800000 */
[----:B------:R0:W5:Y:S02]  /*5d90*/  LDG.E.LTC128B R19, desc[UR36][R6.64+0x324] ;  /* 0x0003242406137981 */ /* 0x000164000c1e1920 */
.L_x_233:
[----:B------:R-:W-:Y:S05]  /*5da0*/  BSYNC B1 ;  /* 0x0000000000017941 */ /* 0x000fea0003800000 */
.L_x_232:
[----:B-----5:R-:W-:Y:S01]  /*5db0*/  FMUL R2, R19, R152 ;  /* 0x0000009813027220 */ /* 0x020fe20000400000 */
[----:B------:R-:W-:Y:S01]  /*5dc0*/  ISETP.GT.AND P2, PT, R3, 0x8, P2 ;  /* 0x000000080300780c */ /* 0x000fe20001744270 */
[----:B------:R-:W-:Y:S02]  /*5dd0*/  BSSY B1, `(.L_x_234) ;  /* 0x0000005000017945 */ /* 0x000fe40003800000 */
[----:B------:R-:W-:-:S05]  /*5de0*/  FFMA R125, R125, R153, R2 ;  /* 0x000000997d7d7223 */ /* 0x000fca0000000002 */
[----:B------:R0:W-:Y:S05]  /*5df0*/  @P1 STG.E desc[UR36][R4.64+0x324], R125 ;  /* 0x0003247d04001986 */ /* 0x0001ea000c101924 */
[----:B------:R-:W-:Y:S05]  /*5e00*/  @!P2 BRA `(.L_x_235) ;  /* 0x000000000004a947 */ /* 0x000fea0003800000 */
[----:B------:R0:W5:Y:S02]  /*5e10*/  LDG.E.LTC128B R19, desc[UR36][R8.64+0x320] ;  /* 0x0003202408137981 */ /* 0x000164000c1e1920 */
.L_x_235:
[----:B------:R-:W-:Y:S05]  /*5e20*/  BSYNC B1 ;  /* 0x0000000000017941 */ /* 0x000fea0003800000 */
.L_x_234:
        /* <DEDUP_REMOVED lines=8> */
.L_x_237:
[----:B------:R-:W-:Y:S05]  /*5eb0*/  BSYNC B1 ;  /* 0x0000000000017941 */ /* 0x000fea0003800000 */
.L_x_236:
        /* <DEDUP_REMOVED lines=8> */
.L_x_239:
[----:B------:R-:W-:Y:S05]  /*5f40*/  BSYNC B1 ;  /* 0x0000000000017941 */ /* 0x000fea0003800000 */
.L_x_238:
[----:B0----5:R-:W-:Y:S01]  /*5f50*/  FMUL R13, R19, R152 ;  /* 0x00000098130d7220 */ /* 0x021fe20000400000 */
[----:B------:R-:W-:Y:S01]  /*5f60*/  ISETP.GT.AND P0, PT, R3, RZ, P2 ;  /* 0x000000ff0300720c */ /* 0x000fe20001704270 */
[----:B------:R-:W-:Y:S02]  /*5f70*/  BSSY B1, `(.L_x_240) ;  /* 0x0000005000017945 */ /* 0x000fe40003800000 */
[----:B------:R-:W-:-:S05]  /*5f80*/  FFMA R13, R128, R153, R13 ;  /* 0x00000099800d7223 */ /* 0x000fca000000000d */
[----:B------:R0:W-:Y:S05]  /*5f90*/  @P3 STG.E desc[UR36][R4.64+0x340], R13 ;  /* 0x0003400d04003986 */ /* 0x0001ea000c101924 */
[----:B------:R-:W-:Y:S05]  /*5fa0*/  @!P0 BRA `(.L_x_241) ;  /* 0x0000000000048947 */ /* 0x000fea0003800000 */
[----:B------:R0:W5:Y:S02]  /*5fb0*/  LDG.E.LTC128B R19, desc[UR36][R6.64+0x344] ;  /* 0x0003442406137981 */ /* 0x000164000c1e1920 */
.L_x_241:
[----:B------:R-:W-:Y:S05]  /*5fc0*/  BSYNC B1 ;  /* 0x0000000000017941 */ /* 0x000fea0003800000 */
.L_x_240:
[----:B-----5:R-:W-:Y:S01]  /*5fd0*/  FMUL R2, R19, R152 ;  /* 0x0000009813027220 */ /* 0x020fe20000400000 */
[----:B------:R-:W-:Y:S01]  /*5fe0*/  ISETP.GT.AND P1, PT, R3, 0x8, P1 ;  /* 0x000000080300780c */ /* 0x000fe20000f24270 */
[----:B------:R-:W-:Y:S02]  /*5ff0*/  BSSY B1, `(.L_x_242) ;  /* 0x0000005000017945 */ /* 0x000fe40003800000 */
[----:B------:R-:W-:-:S05]  /*6000*/  FFMA R129, R129, R153, R2 ;  /* 0x0000009981817223 */ /* 0x000fca0000000002 */
[----:B------:R0:W-:Y:S05]  /*6010*/  @P0 STG.E desc[UR36][R4.64+0x344], R129 ;  /* 0x0003448104000986 */ /* 0x0001ea000c101924 */
[----:B------:R-:W-:Y:S05]  /*6020*/  @!P1 BRA `(.L_x_243) ;  /* 0x0000000000049947 */ /* 0x000fea0003800000 */
[----:B------:R0:W5:Y:S02]  /*6030*/  LDG.E.LTC128B R19, desc[UR36][R8.64+0x340] ;  /* 0x0003402408137981 */ /* 0x000164000c1e1920 */
.L_x_243:
[----:B------:R-:W-:Y:S05]  /*6040*/  BSYNC B1 ;  /* 0x0000000000017941 */ /* 0x000fea0003800000 */
.L_x_242:
        /* <DEDUP_REMOVED lines=8> */
.L_x_245:
[----:B------:R-:W-:Y:S05]  /*60d0*/  BSYNC B1 ;  /* 0x0000000000017941 */ /* 0x000fea0003800000 */
.L_x_244:
        /* <DEDUP_REMOVED lines=8> */
.L_x_247:
[----:B------:R-:W-:Y:S05]  /*6160*/  BSYNC B1 ;  /* 0x0000000000017941 */ /* 0x000fea0003800000 */
.L_x_246:
[----:B0----5:R-:W-:Y:S01]  /*6170*/  FMUL R13, R19, R152 ;  /* 0x00000098130d7220 */ /* 0x021fe20000400000 */
[----:B------:R-:W-:Y:S01]  /*6180*/  ISETP.GT.AND P2, PT, R3, RZ, P1 ;  /* 0x000000ff0300720c */ /* 0x000fe20000f44270 */
[----:B------:R-:W-:Y:S02]  /*6190*/  BSSY B1, `(.L_x_248) ;  /* 0x0000005000017945 */ /* 0x000fe40003800000 */
[----:B------:R-:W-:-:S05]  /*61a0*/  FFMA R13, R132, R153, R13 ;  /* 0x00000099840d7223 */ /* 0x000fca000000000d */
[----:B------:R0:W-:Y:S05]  /*61b0*/  @P3 STG.E desc[UR36][R4.64+0x360], R13 ;  /* 0x0003600d04003986 */ /* 0x0001ea000c101924 */
[----:B------:R-:W-:Y:S05]  /*61c0*/  @!P2 BRA `(.L_x_249) ;  /* 0x000000000004a947 */ /* 0x000fea0003800000 */
[----:B------:R0:W5:Y:S02]  /*61d0*/  LDG.E.LTC128B R19, desc[UR36][R6.64+0x364] ;  /* 0x0003642406137981 */ /* 0x000164000c1e1920 */
.L_x_249:
[----:B------:R-:W-:Y:S05]  /*61e0*/  BSYNC B1 ;  /* 0x0000000000017941 */ /* 0x000fea0003800000 */
.L_x_248:
[----:B-----5:R-:W-:Y:S01]  /*61f0*/  FMUL R2, R19, R152 ;  /* 0x0000009813027220 */ /* 0x020fe20000400000 */
[----:B------:R-:W-:Y:S01]  /*6200*/  ISETP.GT.AND P0, PT, R3, 0x8, P0 ;  /* 0x000000080300780c */ /* 0x000fe20000704270 */
[----:B------:R-:W-:Y:S02]  /*6210*/  BSSY B1, `(.L_x_250) ;  /* 0x0000005000017945 */ /* 0x000fe40003800000 */
[----:B------:R-:W-:-:S05]  /*6220*/  FFMA R133, R133, R153, R2 ;  /* 0x0000009985857223 */ /* 0x000fca0000000002 */
[----:B------:R0:W-:Y:S05]  /*6230*/  @P2 STG.E desc[UR36][R4.64+0x364], R133 ;  /* 0x0003648504002986 */ /* 0x0001ea000c101924 */
[----:B------:R-:W-:Y:S05]  /*6240*/  @!P0 BRA `(.L_x_251) ;  /* 0x0000000000048947 */ /* 0x000fea0003800000 */
[----:B------:R0:W5:Y:S02]  /*6250*/  LDG.E.LTC128B R19, desc[UR36][R8.64+0x360] ;  /* 0x0003602408137981 */ /* 0x000164000c1e1920 */
.L_x_251:
[----:B------:R-:W-:Y:S05]  /*6260*/  BSYNC B1 ;  /* 0x0000000000017941 */ /* 0x000fea0003800000 */
.L_x_250:
        /* <DEDUP_REMOVED lines=8> */
.L_x_253:
[----:B------:R-:W-:Y:S05]  /*62f0*/  BSYNC B1 ;  /* 0x0000000000017941 */ /* 0x000fea0003800000 */
.L_x_252:
        /* <DEDUP_REMOVED lines=8> */
.L_x_255:
[----:B------:R-:W-:Y:S05]  /*6380*/  BSYNC B1 ;  /* 0x0000000000017941 */ /* 0x000fea0003800000 */
.L_x_254:
[----:B0----5:R-:W-:Y:S01]  /*6390*/  FMUL R13, R19, R152 ;  /* 0x00000098130d7220 */ /* 0x021fe20000400000 */
[----:B------:R-:W-:Y:S01]  /*63a0*/  ISETP.GT.AND P1, PT, R3, RZ, P0 ;  /* 0x000000ff0300720c */ /* 0x000fe20000724270 */
[----:B------:R-:W-:Y:S02]  /*63b0*/  BSSY B1, `(.L_x_256) ;  /* 0x0000005000017945 */ /* 0x000fe40003800000 */
[----:B------:R-:W-:-:S05]  /*63c0*/  FFMA R13, R136, R153, R13 ;  /* 0x00000099880d7223 */ /* 0x000fca000000000d */
[----:B------:R0:W-:Y:S05]  /*63d0*/  @P3 STG.E desc[UR36][R4.64+0x380], R13 ;  /* 0x0003800d04003986 */ /* 0x0001ea000c101924 */
[----:B------:R-:W-:Y:S05]  /*63e0*/  @!P1 BRA `(.L_x_257) ;  /* 0x0000000000049947 */ /* 0x000fea0003800000 */
[----:B------:R0:W5:Y:S02]  /*63f0*/  LDG.E.LTC128B R19, desc[UR36][R6.64+0x384] ;  /* 0x0003842406137981 */ /* 0x000164000c1e1920 */
.L_x_257:
[----:B------:R-:W-:Y:S05]  /*6400*/  BSYNC B1 ;  /* 0x0000000000017941 */ /* 0x000fea0003800000 */
.L_x_256:
[----:B-----5:R-:W-:Y:S01]  /*6410*/  FMUL R2, R19, R152 ;  /* 0x0000009813027220 */ /* 0x020fe20000400000 */
[----:B------:R-:W-:Y:S01]  /*6420*/  ISETP.GT.AND P2, PT, R3, 0x8, P2 ;  /* 0x000000080300780c */ /* 0x000fe20001744270 */
[----:B------:R-:W-:Y:S02]  /*6430*/  BSSY B1, `(.L_x_258) ;  /* 0x0000005000017945 */ /* 0x000fe40003800000 */
[----:B------:R-:W-:-:S05]  /*6440*/  FFMA R137, R137, R153, R2 ;  /* 0x0000009989897223 */ /* 0x000fca0000000002 */
[----:B------:R0:W-:Y:S05]  /*6450*/  @P1 STG.E desc[UR36][R4.64+0x384], R137 ;  /* 0x0003848904001986 */ /* 0x0001ea000c101924 */
[----:B------:R-:W-:Y:S05]  /*6460*/  @!P2 BRA `(.L_x_259) ;  /* 0x000000000004a947 */ /* 0x000fea0003800000 */
[----:B------:R0:W5:Y:S02]  /*6470*/  LDG.E.LTC128B R19, desc[UR36][R8.64+0x380] ;  /* 0x0003802408137981 */ /* 0x000164000c1e1920 */
.L_x_259:
[----:B------:R-:W-:Y:S05]  /*6480*/  BSYNC B1 ;  /* 0x0000000000017941 */ /* 0x000fea0003800000 */
.L_x_258:
        /* <DEDUP_REMOVED lines=8> */
.L_x_261:
[----:B------:R-:W-:Y:S05]  /*6510*/  BSYNC B1 ;  /* 0x0000000000017941 */ /* 0x000fea0003800000 */
.L_x_260:
        /* <DEDUP_REMOVED lines=8> */
.L_x_263:
[----:B------:R-:W-:Y:S05]  /*65a0*/  BSYNC B1 ;  /* 0x0000000000017941 */ /* 0x000fea0003800000 */
.L_x_262:
[----:B0----5:R-:W-:Y:S01]  /*65b0*/  FMUL R13, R19, R152 ;  /* 0x00000098130d7220 */ /* 0x021fe20000400000 */
[----:B------:R-:W-:Y:S01]  /*65c0*/  ISETP.GT.AND P0, PT, R3, RZ, P2 ;  /* 0x000000ff0300720c */ /* 0x000fe20001704270 */
[----:B------:R-:W-:Y:S02]  /*65d0*/  BSSY B1, `(.L_x_264) ;  /* 0x0000005000017945 */ /* 0x000fe40003800000 */
[----:B------:R-:W-:-:S05]  /*65e0*/  FFMA R13, R140, R153, R13 ;  /* 0x000000998c0d7223 */ /* 0x000fca000000000d */
[----:B------:R0:W-:Y:S05]  /*65f0*/  @P3 STG.E desc[UR36][R4.64+0x3a0], R13 ;  /* 0x0003a00d04003986 */ /* 0x0001ea000c101924 */
[----:B------:R-:W-:Y:S05]  /*6600*/  @!P0 BRA `(.L_x_265) ;  /* 0x0000000000048947 */ /* 0x000fea0003800000 */
[----:B------:R0:W5:Y:S02]  /*6610*/  LDG.E.LTC128B R19, desc[UR36][R6.64+0x3a4] ;  /* 0x0003a42406137981 */ /* 0x000164000c1e1920 */
.L_x_265:
[----:B------:R-:W-:Y:S05]  /*6620*/  BSYNC B1 ;  /* 0x0000000000017941 */ /* 0x000fea0003800000 */
.L_x_264:
[----:B-----5:R-:W-:Y:S01]  /*6630*/  FMUL R2, R19, R152 ;  /* 0x0000009813027220 */ /* 0x020fe20000400000 */
[----:B------:R-:W-:Y:S01]  /*6640*/  ISETP.GT.AND P1, PT, R3, 0x8, P1 ;  /* 0x000000080300780c */ /* 0x000fe20000f24270 */
[----:B------:R-:W-:Y:S02]  /*6650*/  BSSY B1, `(.L_x_266) ;  /* 0x0000005000017945 */ /* 0x000fe40003800000 */
[----:B------:R-:W-:-:S05]  /*6660*/  FFMA R141, R141, R153, R2 ;  /* 0x000000998d8d7223 */ /* 0x000fca0000000002 */
[----:B------:R0:W-:Y:S05]  /*6670*/  @P0 STG.E desc[UR36][R4.64+0x3a4], R141 ;  /* 0x0003a48d04000986 */ /* 0x0001ea000c101924 */
[----:B------:R-:W-:Y:S05]  /*6680*/  @!P1 BRA `(.L_x_267) ;  /* 0x0000000000049947 */ /* 0x000fea0003800000 */
[----:B------:R0:W5:Y:S02]  /*6690*/  LDG.E.LTC128B R19, desc[UR36][R8.64+0x3a0] ;  /* 0x0003a02408137981 */ /* 0x000164000c1e1920 */
.L_x_267:
[----:B------:R-:W-:Y:S05]  /*66a0*/  BSYNC B1 ;  /* 0x0000000000017941 */ /* 0x000fea0003800000 */
.L_x_266:
        /* <DEDUP_REMOVED lines=8> */
.L_x_269:
[----:B------:R-:W-:Y:S05]  /*6730*/  BSYNC B1 ;  /* 0x0000000000017941 */ /* 0x000fea0003800000 */
.L_x_268:
        /* <DEDUP_REMOVED lines=8> */
.L_x_271:
[----:B------:R-:W-:Y:S05]  /*67c0*/  BSYNC B1 ;  /* 0x0000000000017941 */ /* 0x000fea0003800000 */
.L_x_270:
[----:B0----5:R-:W-:Y:S01]  /*67d0*/  FMUL R13, R19, R152 ;  /* 0x00000098130d7220 */ /* 0x021fe20000400000 */
[----:B------:R-:W-:Y:S01]  /*67e0*/  ISETP.GT.AND P2, PT, R3, RZ, P1 ;  /* 0x000000ff0300720c */ /* 0x000fe20000f44270 */
[----:B------:R-:W-:Y:S02]  /*67f0*/  BSSY B1, `(.L_x_272) ;  /* 0x0000005000017945 */ /* 0x000fe40003800000 */
[----:B------:R-:W-:-:S05]  /*6800*/  FFMA R13, R144, R153, R13 ;  /* 0x00000099900d7223 */ /* 0x000fca000000000d */
[----:B------:R0:W-:Y:S05]  /*6810*/  @P3 STG.E desc[UR36][R4.64+0x3c0], R13 ;  /* 0x0003c00d04003986 */ /* 0x0001ea000c101924 */
[----:B------:R-:W-:Y:S05]  /*6820*/  @!P2 BRA `(.L_x_273) ;  /* 0x000000000004a947 */ /* 0x000fea0003800000 */
[----:B------:R0:W5:Y:S02]  /*6830*/  LDG.E.LTC128B R19, desc[UR36][R6.64+0x3c4] ;  /* 0x0003c42406137981 */ /* 0x000164000c1e1920 */
.L_x_273:
[----:B------:R-:W-:Y:S05]  /*6840*/  BSYNC B1 ;  /* 0x0000000000017941 */ /* 0x000fea0003800000 */
.L_x_272:
[----:B-----5:R-:W-:Y:S01]  /*6850*/  FMUL R2, R19, R152 ;  /* 0x0000009813027220 */ /* 0x020fe20000400000 */
[----:B------:R-:W-:Y:S01]  /*6860*/  ISETP.GT.AND P0, PT, R3, 0x8, P0 ;  /* 0x000000080300780c */ /* 0x000fe20000704270 */
[----:B------:R-:W-:Y:S02]  /*6870*/  BSSY B1, `(.L_x_274) ;  /* 0x0000005000017945 */ /* 0x000fe40003800000 */
[----:B------:R-:W-:-:S05]  /*6880*/  FFMA R145, R145, R153, R2 ;  /* 0x0000009991917223 */ /* 0x000fca0000000002 */
[----:B------:R0:W-:Y:S05]  /*6890*/  @P2 STG.E desc[UR36][R4.64+0x3c4], R145 ;  /* 0x0003c49104002986 */ /* 0x0001ea000c101924 */
[----:B------:R-:W-:Y:S05]  /*68a0*/  @!P0 BRA `(.L_x_275) ;  /* 0x0000000000048947 */ /* 0x000fea0003800000 */
[----:B------:R0:W5:Y:S02]  /*68b0*/  LDG.E.LTC128B R19, desc[UR36][R8.64+0x3c0] ;  /* 0x0003c02408137981 */ /* 0x000164000c1e1920 */
.L_x_275:
[----:B------:R-:W-:Y:S05]  /*68c0*/  BSYNC B1 ;  /* 0x0000000000017941 */ /* 0x000fea0003800000 */
.L_x_274:
        /* <DEDUP_REMOVED lines=8> */
.L_x_277:
[----:B------:R-:W-:Y:S05]  /*6950*/  BSYNC B1 ;  /* 0x0000000000017941 */ /* 0x000fea0003800000 */
.L_x_276:
        /* <DEDUP_REMOVED lines=8> */
.L_x_279:
[----:B------:R-:W-:Y:S05]  /*69e0*/  BSYNC B1 ;  /* 0x0000000000017941 */ /* 0x000fea0003800000 */
.L_x_278:
[----:B0----5:R-:W-:Y:S01]  /*69f0*/  FMUL R13, R19, R152 ;  /* 0x00000098130d7220 */ /* 0x021fe20000400000 */
[----:B------:R-:W-:Y:S01]  /*6a00*/  ISETP.GT.AND P1, PT, R3, RZ, P0 ;  /* 0x000000ff0300720c */ /* 0x000fe20000724270 */
[----:B------:R-:W-:Y:S02]  /*6a10*/  BSSY B1, `(.L_x_280) ;  /* 0x0000005000017945 */ /* 0x000fe40003800000 */
[----:B------:R-:W-:-:S05]  /*6a20*/  FFMA R13, R148, R153, R13 ;  /* 0x00000099940d7223 */ /* 0x000fca000000000d */
[----:B------:R0:W-:Y:S05]  /*6a30*/  @P3 STG.E desc[UR36][R4.64+0x3e0], R13 ;  /* 0x0003e00d04003986 */ /* 0x0001ea000c101924 */
[----:B------:R-:W-:Y:S05]  /*6a40*/  @!P1 BRA `(.L_x_281) ;  /* 0x0000000000049947 */ /* 0x000fea0003800000 */
[----:B------:R0:W5:Y:S02]  /*6a50*/  LDG.E.LTC128B R19, desc[UR36][R6.64+0x3e4] ;  /* 0x0003e42406137981 */ /* 0x000164000c1e1920 */
.L_x_281:
[----:B------:R-:W-:Y:S05]  /*6a60*/  BSYNC B1 ;  /* 0x0000000000017941 */ /* 0x000fea0003800000 */
.L_x_280:
[----:B-----5:R-:W-:Y:S01]  /*6a70*/  FMUL R0, R19, R152 ;  /* 0x0000009813007220 */ /* 0x020fe20000400000 */
[----:B------:R-:W-:Y:S01]  /*6a80*/  ISETP.GT.AND P2, PT, R3, 0x8, P2 ;  /* 0x000000080300780c */ /* 0x000fe20001744270 */
[----:B------:R-:W-:Y:S02]  /*6a90*/  BSSY B1, `(.L_x_282) ;  /* 0x0000005000017945 */ /* 0x000fe40003800000 */
[----:B------:R-:W-:-:S05]  /*6aa0*/  FFMA R149, R149, R153, R0 ;  /* 0x0000009995957223 */ /* 0x000fca0000000000 */
[----:B------:R0:W-:Y:S05]  /*6ab0*/  @P1 STG.E desc[UR36][R4.64+0x3e4], R149 ;  /* 0x0003e49504001986 */ /* 0x0001ea000c101924 */
[----:B------:R-:W-:Y:S05]  /*6ac0*/  @!P2 BRA `(.L_x_283) ;  /* 0x000000000004a947 */ /* 0x000fea0003800000 */
[----:B------:R0:W5:Y:S02]  /*6ad0*/  LDG.E.LTC128B R19, desc[UR36][R8.64+0x3e0] ;  /* 0x0003e02408137981 */ /* 0x000164000c1e1920 */
.L_x_283:
[----:B------:R-:W-:Y:S05]  /*6ae0*/  BSYNC B1 ;  /* 0x0000000000017941 */ /* 0x000fea0003800000 */
.L_x_282:
[----:B01---5:R-:W-:Y:S01]  /*6af0*/  FMUL R5, R19, R152 ;  /* 0x0000009813057220 */ /* 0x023fe20000400000 */
[----:B------:R-:W-:Y:S01]  /*6b00*/  ISETP.GT.AND P0, PT, R3, 0x8, P0 ;  /* 0x000000080300780c */ /* 0x000fe20000704270 */
[----:B------:R-:W-:Y:S01]  /*6b10*/  @P2 IMAD.MOV.U32 R2, RZ, RZ, R10 ;  /* 0x000000ffff022224 */ /* 0x000fe200078e000a */
[----:B------:R-:W-:Y:S01]  /*6b20*/  BSSY B1, `(.L_x_284) ;  /* 0x0000006000017945 */ /* 0x000fe20003800000 */
[----:B------:R-:W-:Y:S01]  /*6b30*/  FFMA R5, R150, R153, R5 ;  /* 0x0000009996057223 */ /* 0x000fe20000000005 */
[----:B------:R-:W-:-:S05]  /*6b40*/  @P2 IMAD.MOV.U32 R3, RZ, RZ, R11 ;  /* 0x000000ffff032224 */ /* 0x000fca00078e000b */
[----:B------:R0:W-:Y:S04]  /*6b50*/  @P2 STG.E desc[UR36][R2.64+0x3e0], R5 ;  /* 0x0003e00502002986 */ /* 0x0001e8000c101924 */
[----:B------:R-:W-:Y:S05]  /*6b60*/  @!P0 BRA `(.L_x_285) ;  /* 0x0000000000048947 */ /* 0x000fea0003800000 */
[----:B------:R1:W5:Y:S02]  /*6b70*/  LDG.E.LTC128B R19, desc[UR36][R8.64+0x3e4] ;  /* 0x0003e42408137981 */ /* 0x000364000c1e1920 */
.L_x_285:
[----:B------:R-:W-:Y:S05]  /*6b80*/  BSYNC B1 ;  /* 0x0000000000017941 */ /* 0x000fea0003800000 */
.L_x_284:
[----:B-----5:R-:W-:-:S04]  /*6b90*/  FMUL R0, R19, R152 ;  /* 0x0000009813007220 */ /* 0x020fc80000400000 */
[----:B------:R-:W-:Y:S01]  /*6ba0*/  FFMA R151, R151, R153, R0 ;  /* 0x0000009997977223 */ /* 0x000fe20000000000 */
[----:B------:R-:W-:Y:S06]  /*6bb0*/  @!P0 BRA `(.L_x_286) ;  /* 0x0000001c00388947 */ /* 0x000fec0003800000 */
[----:B------:R0:W-:Y:S01]  /*6bc0*/  STG.E desc[UR36][R10.64+0x3e4], R151 ;  /* 0x0003e4970a007986 */ /* 0x0001e2000c101924 */
[----:B------:R-:W-:Y:S05]  /*6bd0*/  BRA `(.L_x_286) ;  /* 0x0000001c00307947 */ /* 0x000fea0003800000 */
.L_x_33:
[----:B------:R-:W-:Y:S01]  /*6be0*/  ISETP.GT.AND P3, PT, R0, 0x1, PT ;  /* 0x000000010000780c */ /* 0x000fe20003f64270 */
[----:B------:R-:W-:Y:S01]  /*6bf0*/  ULDC.64 UR4, c[0x0][0x5c0] ;  /* 0x0001700000047ab9 */ /* 0x000fe20000000a00 */
[-C--:B------:R-:W-:Y:S01]  /*6c00*/  FMUL R9, R24, R153.reuse ;  /* 0x0000009918097220 */ /* 0x080fe20000400000 */
[C---:B------:R-:W-:Y:S01]  /*6c10*/  LEA R4, P1, R172.reuse, UR4, 0x2 ;  /* 0x00000004ac047c11 */ /* 0x040fe2000f8210ff */
[-C--:B------:R-:W-:Y:S01]  /*6c20*/  FMUL R25, R25, R153.reuse ;  /* 0x0000009919197220 */ /* 0x080fe20000400000 */
[----:B------:R-:W-:Y:S01]  /*6c30*/  ISETP.GT.AND P2, PT, R3, RZ, P3 ;  /* 0x000000ff0300720c */ /* 0x000fe20001f44270 */
[-C--:B------:R-:W-:Y:S01]  /*6c40*/  FMUL R27, R27, R153.reuse ;  /* 0x000000991b1b7220 */ /* 0x080fe20000400000 */
[----:B------:R-:W-:Y:S01]  /*6c50*/  LEA.HI.X R5, R172, UR5, R177, 0x2, P1 ;  /* 0x00000005ac057c11 */ /* 0x000fe200088f14b1 */
[-C--:B------:R-:W-:Y:S01]  /*6c60*/  FMUL R29, R29, R153.reuse ;  /* 0x000000991d1d7220 */ /* 0x080fe20000400000 */
[----:B------:R-:W-:Y:S01]  /*6c70*/  ISETP.GT.AND P0, PT, R3, 0x8, P0 ;  /* 0x000000080300780c */ /* 0x000fe20000704270 */
[-C--:B------:R-:W-:Y:S01]  /*6c80*/  FMUL R31, R31, R153.reuse ;  /* 0x000000991f1f7220 */ /* 0x080fe20000400000 */
[----:B------:R-:W-:Y:S01]  /*6c90*/  ISETP.GT.AND P5, PT, R0, 0x8, PT ;  /* 0x000000080000780c */ /* 0x000fe20003fa4270 */
[----:B------:R1:W-:Y:S01]  /*6ca0*/  @P4 STG.E desc[UR36][R4.64], R9 ;  /* 0x0000000904004986 */ /* 0x0003e2000c101924 */
[C---:B------:R-:W-:Y:S01]  /*6cb0*/  SHF.L.U64.HI R11, R10.reuse, 0x5, R11 ;  /* 0x000000050a0b7819 */ /* 0x040fe2000001020b */
[-C--:B------:R-:W-:Y:S01]  /*6cc0*/  FMUL R33, R33, R153.reuse ;  /* 0x0000009921217220 */ /* 0x080fe20000400000 */
[----:B------:R-:W-:Y:S01]  /*6cd0*/  LEA R6, P1, R10, R4, 0x5 ;  /* 0x000000040a067211 */ /* 0x000fe200078228ff */
[-C--:B------:R-:W-:Y:S01]  /*6ce0*/  FMUL R35, R35, R153.reuse ;  /* 0x0000009923237220 */ /* 0x080fe20000400000 */
[----:B------:R-:W-:Y:S01]  /*6cf0*/  ISETP.GT.AND P3, PT, R3, 0x8, P3 ;  /* 0x000000080300780c */ /* 0x000fe20001f64270 */
[----:B------:R-:W-:Y:S01]  /*6d00*/  @P2 STG.E desc[UR36][R4.64+0x4], R25 ;  /* 0x0000041904002986 */ /* 0x000fe2000c101924 */
[----:B------:R-:W-:Y:S01]  /*6d10*/  ISETP.GT.AND P4, PT, R0, 0x9, PT ;  /* 0x000000090000780c */ /* 0x000fe20003f84270 */
[----:B------:R-:W-:Y:S01]  /*6d20*/  IMAD.X R7, R11, 0x1, R5, P1 ;  /* 0x000000010b077824 */ /* 0x000fe200008e0605 */
[C---:B------:R-:W-:Y:S01]  /*6d30*/  ISETP.GT.AND P2, PT, R3.reuse, RZ, P5 ;  /* 0x000000ff0300720c */ /* 0x040fe20002f44270 */
[-C--:B------:R-:W-:Y:S01]  /*6d40*/  FMUL R11, R28, R153.reuse ;  /* 0x000000991c0b7220 */ /* 0x080fe20000400000 */
[C---:B------:R-:W-:Y:S01]  /*6d50*/  ISETP.GT.AND P1, PT, R3.reuse, RZ, P4 ;  /* 0x000000ff0300720c */ /* 0x040fe20002724270 */
[-C--:B-1----:R-:W-:Y:S01]  /*6d60*/  FMUL R9, R26, R153.reuse ;  /* 0x000000991a097220 */ /* 0x082fe20000400000 */
[----:B------:R-:W-:Y:S01]  /*6d70*/  ISETP.GT.AND P4, PT, R3, 0x8, P4 ;  /* 0x000000080300780c */ /* 0x000fe20002784270 */
[-C--:B------:R-:W-:Y:S01]  /*6d80*/  FMUL R37, R37, R153.reuse ;  /* 0x0000009925257220 */ /* 0x080fe20000400000 */
[-C--:B------:R-:W-:Y:S01]  /*6d90*/  FMUL R39, R39, R153.reuse ;  /* 0x0000009927277220 */ /* 0x080fe20000400000 */
[-C--:B------:R-:W-:Y:S01]  /*6da0*/  FMUL R41, R41, R153.reuse ;  /* 0x0000009929297220 */ /* 0x080fe20000400000 */
[----:B------:R1:W-:Y:S01]  /*6db0*/  @P0 STG.E desc[UR36][R6.64], R9 ;  /* 0x0000000906000986 */ /* 0x0003e2000c101924 */
[----:B------:R-:W-:Y:S01]  /*6dc0*/  ISETP.GT.AND P0, PT, R3, 0x8, P5 ;  /* 0x000000080300780c */ /* 0x000fe20002f04270 */
[-C--:B------:R-:W-:Y:S01]  /*6dd0*/  FMUL R43, R43, R153.reuse ;  /* 0x000000992b2b7220 */ /* 0x080fe20000400000 */
[C---:B------:R-:W-:Y:S01]  /*6de0*/  ISETP.GT.AND P5, PT, R0.reuse, 0x10, PT ;  /* 0x000000100000780c */ /* 0x040fe20003fa4270 */
[----:B------:R-:W-:Y:S01]  /*6df0*/  @P3 STG.E desc[UR36][R6.64+0x4], R27 ;  /* 0x0000041b06003986 */ /* 0x000fe2000c101924 */
[----:B------:R-:W-:Y:S01]  /*6e00*/  ISETP.GT.AND P3, PT, R0, 0x11, PT ;  /* 0x000000110000780c */ /* 0x000fe20003f64270 */
[-C--:B------:R-:W-:Y:S01]  /*6e10*/  FMUL R45, R45, R153.reuse ;  /* 0x000000992d2d7220 */ /* 0x080fe20000400000 */
[-C--:B------:R-:W-:Y:S01]  /*6e20*/  FMUL R47, R47, R153.reuse ;  /* 0x000000992f2f7220 */ /* 0x080fe20000400000 */
[----:B------:R2:W-:Y:S01]  /*6e30*/  @P2 STG.E desc[UR36][R4.64+0x20], R11 ;  /* 0x0000200b04002986 */ /* 0x0005e2000c101924 */
[----:B------:R-:W-:Y:S01]  /*6e40*/  ISETP.GT.AND P2, PT, R3, RZ, P5 ;  /* 0x000000ff0300720c */ /* 0x000fe20002f44270 */
[-C--:B------:R-:W-:Y:S01]  /*6e50*/  FMUL R49, R49, R153.reuse ;  /* 0x0000009931317220 */ /* 0x080fe20000400000 */
[-C--:B------:R-:W-:Y:S01]  /*6e60*/  FMUL R51, R51, R153.reuse ;  /* 0x0000009933337220 */ /* 0x080fe20000400000 */
[----:B------:R-:W-:Y:S01]  /*6e70*/  @P1 STG.E desc[UR36][R4.64+0x24], R29 ;  /* 0x0000241d04001986 */ /* 0x000fe2000c101924 */
[-C--:B-1----:R-:W-:Y:S01]  /*6e80*/  FMUL R9, R30, R153.reuse ;  /* 0x000000991e097220 */ /* 0x082fe20000400000 */
[----:B------:R-:W-:Y:S01]  /*6e90*/  ISETP.GT.AND P1, PT, R3, RZ, P3 ;  /* 0x000000ff0300720c */ /* 0x000fe20001f24270 */
[-C--:B------:R-:W-:Y:S01]  /*6ea0*/  FMUL R53, R53, R153.reuse ;  /* 0x0000009935357220 */ /* 0x080fe20000400000 */
[----:B------:R-:W-:Y:S01]  /*6eb0*/  ISETP.GT.AND P3, PT, R3, 0x8, P3 ;  /* 0x000000080300780c */ /* 0x000fe20001f64270 */
[-C--:B------:R-:W-:Y:S01]  /*6ec0*/  FMUL R55, R55, R153.reuse ;  /* 0x0000009937377220 */ /* 0x080fe20000400000 */
[----:B------:R1:W-:Y:S01]  /*6ed0*/  @P0 STG.E desc[UR36][R6.64+0x20], R9 ;  /* 0x0000200906000986 */ /* 0x0003e2000c101924 */
[----:B------:R-:W-:Y:S01]  /*6ee0*/  ISETP.GT.AND P0, PT, R3, 0x8, P5 ;  /* 0x000000080300780c */ /* 0x000fe20002f04270 */
[-C--:B--2---:R-:W-:Y:S01]  /*6ef0*/  FMUL R11, R32, R153.reuse ;  /* 0x00000099200b7220 */ /* 0x084fe20000400000 */
        /* <DEDUP_REMOVED lines=139> */
[C---:B------:R-:W-:Y:S01]  /*77b0*/  ISETP.GT.AND P3, PT, R3.reuse, 0x8, P3 ;  /* 0x000000080300780c */ /* 0x040fe20001f64270 */
[-C--:B0-----:R-:W-:Y:S01]  /*77c0*/  FMUL R13, R150, R153.reuse ;  /* 0x00000099960d7220 */ /* 0x081fe20000400000 */
[----:B------:R0:W-:Y:S01]  /*77d0*/  @P0 STG.E desc[UR36][R6.64+0x120], R9 ;  /* 0x0001200906000986 */ /* 0x0001e2000c101924 */
[----:B------:R-:W-:Y:S01]  /*77e0*/  ISETP.GT.AND P0, PT, R3, 0x8, P5 ;  /* 0x000000080300780c */ /* 0x000fe20002f04270 */
[-C--:B--2---:R-:W-:Y:S01]  /*77f0*/  FMUL R11, R64, R153.reuse ;  /* 0x00000099400b7220 */ /* 0x084fe20000400000 */
[C---:B------:R-:W-:Y:S01]  /*7800*/  ISETP.GT.AND P5, PT, R0.reuse, 0x58, PT ;  /* 0x000000580000780c */ /* 0x040fe20003fa4270 */
[----:B------:R-:W-:Y:S01]  /*7810*/  @P4 STG.E desc[UR36][R6.64+0x124], R63 ;  /* 0x0001243f06004986 */ /* 0x000fe2000c101924 */
[----:B------:R-:W-:Y:S01]  /*7820*/  ISETP.GT.AND P4, PT, R0, 0x59, PT ;  /* 0x000000590000780c */ /* 0x000fe20003f84270 */
[----:B------:R-:W-:-:S02]  /*7830*/  FMUL R151, R151, R153 ;  /* 0x0000009997977220 */ /* 0x000fc40000400000 */
[----:B------:R1:W-:Y:S01]  /*7840*/  @P2 STG.E desc[UR36][R4.64+0x140], R11 ;  /* 0x0001400b04002986 */ /* 0x0003e2000c101924 */
[----:B------:R-:W-:-:S03]  /*7850*/  ISETP.GT.AND P2, PT, R3, RZ, P5 ;  /* 0x000000ff0300720c */ /* 0x000fc60002f44270 */
[----:B------:R-:W-:Y:S01]  /*7860*/  @P1 STG.E desc[UR36][R4.64+0x144], R65 ;  /* 0x0001444104001986 */ /* 0x000fe2000c101924 */
[-C--:B0-----:R-:W-:Y:S01]  /*7870*/  FMUL R9, R66, R153.reuse ;  /* 0x0000009942097220 */ /* 0x081fe20000400000 */
[C---:B------:R-:W-:Y:S02]  /*7880*/  ISETP.GT.AND P1, PT, R3.reuse, RZ, P4 ;  /* 0x000000ff0300720c */ /* 0x040fe40002724270 */
[C---:B------:R-:W-:Y:S02]  /*7890*/  ISETP.GT.AND P4, PT, R3.reuse, 0x8, P4 ;  /* 0x000000080300780c */ /* 0x040fe40002784270 */
[----:B------:R0:W-:Y:S01]  /*78a0*/  @P0 STG.E desc[UR36][R6.64+0x140], R9 ;  /* 0x0001400906000986 */ /* 0x0001e2000c101924 */
[----:B------:R-:W-:Y:S01]  /*78b0*/  ISETP.GT.AND P0, PT, R3, 0x8, P5 ;  /* 0x000000080300780c */ /* 0x000fe20002f04270 */
[----:B-1----:R-:W-:Y:S01]  /*78c0*/  FMUL R11, R68, R153 ;  /* 0x00000099440b7220 */ /* 0x002fe20000400000 */
[C---:B------:R-:W-:Y:S01]  /*78d0*/  ISETP.GT.AND P5, PT, R0.reuse, 0x60, PT ;  /* 0x000000600000780c */ /* 0x040fe20003fa4270 */
[----:B------:R-:W-:Y:S01]  /*78e0*/  @P3 STG.E desc[UR36][R6.64+0x144], R67 ;  /* 0x0001444306003986 */ /* 0x000fe2000c101924 */
[----:B------:R-:W-:-:S03]  /*78f0*/  ISETP.GT.AND P3, PT, R0, 0x61, PT ;  /* 0x000000610000780c */ /* 0x000fc60003f64270 */
        /* <DEDUP_REMOVED lines=87> */
[C---:B------:R-:W-:Y:S01]  /*7e70*/  ISETP.GT.AND P1, PT, R3.reuse, RZ, P4 ;  /* 0x000000ff0300720c */ /* 0x040fe20002724270 */
[----:B0-----:R-:W-:Y:S01]  /*7e80*/  FMUL R9, R98, R153 ;  /* 0x0000009962097220 */ /* 0x001fe20000400000 */
[----:B------:R-:W-:-:S04]  /*7e90*/  ISETP.GT.AND P4, PT, R3, 0x8, P4 ;  /* 0x000000080300780c */ /* 0x000fc80002784270 */
[----:B------:R0:W-:Y:S01]  /*7ea0*/  @P0 STG.E desc[UR36][R6.64+0x240], R9 ;  /* 0x0002400906000986 */ /* 0x0001e2000c101924 */
[----:B-1----:R-:W-:Y:S01]  /*7eb0*/  FMUL R11, R100, R153 ;  /* 0x00000099640b7220 */ /* 0x002fe20000400000 */
[----:B------:R-:W-:Y:S02]  /*7ec0*/  ISETP.GT.AND P0, PT, R3, 0x8, P5 ;  /* 0x000000080300780c */ /* 0x000fe40002f04270 */
[----:B------:R-:W-:Y:S01]  /*7ed0*/  @P3 STG.E desc[UR36][R6.64+0x244], R99 ;  /* 0x0002446306003986 */ /* 0x000fe2000c101924 */
[----:B------:R-:W-:-:S03]  /*7ee0*/  ISETP.GT.AND P5, PT, R0, 0xa0, PT ;  /* 0x000000a00000780c */ /* 0x000fc60003fa4270 */
[----:B------:R1:W-:Y:S01]  /*7ef0*/  @P2 STG.E desc[UR36][R4.64+0x260], R11 ;  /* 0x0002600b04002986 */ /* 0x0003e2000c101924 */
[----:B------:R-:W-:Y:S02]  /*7f00*/  ISETP.GT.AND P2, PT, R0, 0xa1, PT ;  /* 0x000000a10000780c */ /* 0x000fe40003f44270 */
[C---:B------:R-:W-:Y:S01]  /*7f10*/  ISETP.GT.AND P3, PT, R3.reuse, RZ, P5 ;  /* 0x000000ff0300720c */ /* 0x040fe20002f64270 */
[----:B------:R-:W-:Y:S01]  /*7f20*/  @P1 STG.E desc[UR36][R4.64+0x264], R101 ;  /* 0x0002646504001986 */ /* 0x000fe2000c101924 */
[C---:B------:R-:W-:Y:S01]  /*7f30*/  ISETP.GT.AND P1, PT, R3.reuse, RZ, P2 ;  /* 0x000000ff0300720c */ /* 0x040fe20001724270 */
[----:B0-----:R-:W-:Y:S01]  /*7f40*/  FMUL R9, R102, R153 ;  /* 0x0000009966097220 */ /* 0x001fe20000400000 */
[----:B------:R-:W-:-:S04]  /*7f50*/  ISETP.GT.AND P2, PT, R3, 0x8, P2 ;  /* 0x000000080300780c */ /* 0x000fc80001744270 */
[----:B------:R0:W-:Y:S01]  /*7f60*/  @P0 STG.E desc[UR36][R6.64+0x260], R9 ;  /* 0x0002600906000986 */ /* 0x0001e2000c101924 */
[----:B-1----:R-:W-:Y:S01]  /*7f70*/  FMUL R11, R104, R153 ;  /* 0x00000099680b7220 */ /* 0x002fe20000400000 */
[----:B------:R-:W-:Y:S02]  /*7f80*/  ISETP.GT.AND P0, PT, R3, 0x8, P5 ;  /* 0x000000080300780c */ /* 0x000fe40002f04270 */
[----:B------:R-:W-:Y:S04]  /*7f90*/  @P4 STG.E desc[UR36][R6.64+0x264], R103 ;  /* 0x0002646706004986 */ /* 0x000fe8000c101924 */
[----:B------:R1:W-:Y:S01]  /*7fa0*/  @P3 STG.E desc[UR36][R4.64+0x280], R11 ;  /* 0x0002800b04003986 */ /* 0x0003e2000c101924 */
[----:B------:R-:W-:-:S03]  /*7fb0*/  ISETP.GT.AND P3, PT, R0, 0xa8, PT ;  /* 0x000000a80000780c */ /* 0x000fc60003f64270 */
[----:B------:R-:W-:Y:S01]  /*7fc0*/  @P1 STG.E desc[UR36][R4.64+0x284], R105 ;  /* 0x0002846904001986 */ /* 0x000fe2000c101924 */
[----:B------:R-:W-:Y:S01]  /*7fd0*/  ISETP.GT.AND P1, PT, R0, 0xa9, PT ;  /* 0x000000a90000780c */ /* 0x000fe20003f24270 */
[-C--:B0-----:R-:W-:Y:S01]  /*7fe0*/  FMUL R9, R106, R153.reuse ;  /* 0x000000996a097220 */ /* 0x081fe20000400000 */
[C---:B------:R-:W-:Y:S02]  /*7ff0*/  ISETP.GT.AND P5, PT, R3.reuse, RZ, P3 ;  /* 0x000000ff0300720c */ /* 0x040fe40001fa4270 */
[C---:B------:R-:W-:Y:S02]  /*8000*/  ISETP.GT.AND P4, PT, R3.reuse, RZ, P1 ;  /* 0x000000ff0300720c */ /* 0x040fe40000f84270 */
[----:B------:R0:W-:Y:S01]  /*8010*/  @P0 STG.E desc[UR36][R6.64+0x280], R9 ;  /* 0x0002800906000986 */ /* 0x0001e2000c101924 */
[----:B-1----:R-:W-:Y:S01]  /*8020*/  FMUL R11, R108, R153 ;  /* 0x000000996c0b7220 */ /* 0x002fe20000400000 */
[C---:B------:R-:W-:Y:S02]  /*8030*/  ISETP.GT.AND P3, PT, R3.reuse, 0x8, P3 ;  /* 0x000000080300780c */ /* 0x040fe40001f64270 */
[----:B------:R-:W-:Y:S01]  /*8040*/  @P2 STG.E desc[UR36][R6.64+0x284], R107 ;  /* 0x0002846b06002986 */ /* 0x000fe2000c101924 */
[----:B------:R-:W-:-:S02]  /*8050*/  ISETP.GT.AND P1, PT, R3, 0x8, P1 ;  /* 0x000000080300780c */ /* 0x000fc40000f24270 */
[C---:B------:R-:W-:Y:S02]  /*8060*/  ISETP.GT.AND P0, PT, R0.reuse, 0xb0, PT ;  /* 0x000000b00000780c */ /* 0x040fe40003f04270 */
[----:B------:R-:W-:Y:S01]  /*8070*/  ISETP.GT.AND P2, PT, R0, 0xb1, PT ;  /* 0x000000b10000780c */ /* 0x000fe20003f44270 */
[----:B------:R1:W-:Y:S01]  /*8080*/  @P5 STG.E desc[UR36][R4.64+0x2a0], R11 ;  /* 0x0002a00b04005986 */ /* 0x0003e2000c101924 */
[C---:B------:R-:W-:Y:S01]  /*8090*/  ISETP.GT.AND P5, PT, R3.reuse, RZ, P0 ;  /* 0x000000ff0300720c */ /* 0x040fe200007a4270 */
[-C--:B0-----:R-:W-:Y:S01]  /*80a0*/  FMUL R9, R110, R153.reuse ;  /* 0x000000996e097220 */ /* 0x081fe20000400000 */
[C---:B------:R-:W-:Y:S01]  /*80b0*/  ISETP.GT.AND P0, PT, R3.reuse, 0x8, P0 ;  /* 0x000000080300780c */ /* 0x040fe20000704270 */
[----:B------:R-:W-:Y:S01]  /*80c0*/  @P4 STG.E desc[UR36][R4.64+0x2a4], R109 ;  /* 0x0002a46d04004986 */ /* 0x000fe2000c101924 */
[C---:B------:R-:W-:Y:S02]  /*80d0*/  ISETP.GT.AND P4, PT, R3.reuse, RZ, P2 ;  /* 0x000000ff0300720c */ /* 0x040fe40001784270 */
[----:B------:R-:W-:Y:S01]  /*80e0*/  ISETP.GT.AND P2, PT, R3, 0x8, P2 ;  /* 0x000000080300780c */ /* 0x000fe20001744270 */
[----:B------:R0:W-:Y:S01]  /*80f0*/  @P3 STG.E desc[UR36][R6.64+0x2a0], R9 ;  /* 0x0002a00906003986 */ /* 0x0001e2000c101924 */
[----:B------:R-:W-:Y:S01]  /*8100*/  ISETP.GT.AND P3, PT, R0, 0xb9, PT ;  /* 0x000000b90000780c */ /* 0x000fe20003f64270 */
[----:B-1----:R-:W-:-:S02]  /*8110*/  FMUL R11, R112, R153 ;  /* 0x00000099700b7220 */ /* 0x002fc40000400000 */
[----:B------:R-:W-:Y:S01]  /*8120*/  @P1 STG.E desc[UR36][R6.64+0x2a4], R111 ;  /* 0x0002a46f06001986 */ /* 0x000fe2000c101924 */
[----:B------:R-:W-:-:S03]  /*8130*/  ISETP.GT.AND P1, PT, R0, 0xb8, PT ;  /* 0x000000b80000780c */ /* 0x000fc60003f24270 */
[----:B------:R1:W-:Y:S01]  /*8140*/  @P5 STG.E desc[UR36][R4.64+0x2c0], R11 ;  /* 0x0002c00b04005986 */ /* 0x0003e2000c101924 */
[C---:B------:R-:W-:Y:S01]  /*8150*/  ISETP.GT.AND P5, PT, R3.reuse, RZ, P1 ;  /* 0x000000ff0300720c */ /* 0x040fe20000fa4270 */
[-C--:B0-----:R-:W-:Y:S02]  /*8160*/  FMUL R9, R114, R153.reuse ;  /* 0x0000009972097220 */ /* 0x081fe40000400000 */
[----:B------:R-:W-:Y:S01]  /*8170*/  @P4 STG.E desc[UR36][R4.64+0x2c4], R113 ;  /* 0x0002c47104004986 */ /* 0x000fe2000c101924 */
[C---:B------:R-:W-:Y:S02]  /*8180*/  ISETP.GT.AND P4, PT, R3.reuse, RZ, P3 ;  /* 0x000000ff0300720c */ /* 0x040fe40001f84270 */
[C---:B------:R-:W-:Y:S01]  /*8190*/  ISETP.GT.AND P1, PT, R3.reuse, 0x8, P1 ;  /* 0x000000080300780c */ /* 0x040fe20000f24270 */
[----:B------:R0:W-:Y:S01]  /*81a0*/  @P0 STG.E desc[UR36][R6.64+0x2c0], R9 ;  /* 0x0002c00906000986 */ /* 0x0001e2000c101924 */
[----:B------:R-:W-:Y:S02]  /*81b0*/  ISETP.GT.AND P0, PT, R0, 0xc0, PT ;  /* 0x000000c00000780c */ /* 0x000fe40003f04270 */
[----:B------:R-:W-:Y:S01]  /*81c0*/  ISETP.GT.AND P3, PT, R3, 0x8, P3 ;  /* 0x000000080300780c */ /* 0x000fe20001f64270 */
[----:B-1----:R-:W-:Y:S01]  /*81d0*/  FMUL R11, R116, R153 ;  /* 0x00000099740b7220 */ /* 0x002fe20000400000 */
        /* <DEDUP_REMOVED lines=81> */
[----:B------:R-:W-:Y:S02]  /*86f0*/  ISETP.GT.AND P2, PT, R3, 0x8, P2 ;  /* 0x000000080300780c */ /* 0x000fe40001744270 */
[----:B------:R-:W-:Y:S01]  /*8700*/  ISETP.GT.AND P1, PT, R0, 0xf9, PT ;  /* 0x000000f90000780c */ /* 0x000fe20003f24270 */
[----:B-1----:R-:W-:Y:S01]  /*8710*/  FMUL R11, R144, R153 ;  /* 0x00000099900b7220 */ /* 0x002fe20000400000 */
[----:B------:R-:W-:Y:S01]  /*8720*/  @P3 STG.E desc[UR36][R6.64+0x3a4], R143 ;  /* 0x0003a48f06003986 */ /* 0x000fe2000c101924 */
[----:B------:R-:W-:-:S03]  /*8730*/  ISETP.GT.AND P3, PT, R0, 0xf8, PT ;  /* 0x000000f80000780c */ /* 0x000fc60003f64270 */
[----:B------:R1:W-:Y:S01]  /*8740*/  @P5 STG.E desc[UR36][R4.64+0x3c0], R11 ;  /* 0x0003c00b04005986 */ /* 0x0003e2000c101924 */
[C---:B------:R-:W-:Y:S02]  /*8750*/  ISETP.GT.AND P5, PT, R3.reuse, RZ, P3 ;  /* 0x000000ff0300720c */ /* 0x040fe40001fa4270 */
[C---:B------:R-:W-:Y:S01]  /*8760*/  ISETP.GT.AND P3, PT, R3.reuse, 0x8, P3 ;  /* 0x000000080300780c */ /* 0x040fe20001f64270 */
[----:B------:R-:W-:Y:S01]  /*8770*/  @P4 STG.E desc[UR36][R4.64+0x3c4], R145 ;  /* 0x0003c49104004986 */ /* 0x000fe2000c101924 */
[C---:B------:R-:W-:Y:S01]  /*8780*/  ISETP.GT.AND P4, PT, R3.reuse, RZ, P1 ;  /* 0x000000ff0300720c */ /* 0x040fe20000f84270 */
[----:B0-----:R-:W-:Y:S01]  /*8790*/  FMUL R9, R146, R153 ;  /* 0x0000009992097220 */ /* 0x001fe20000400000 */
[----:B------:R-:W-:Y:S01]  /*87a0*/  ISETP.GT.AND P1, PT, R3, 0x8, P1 ;  /* 0x000000080300780c */ /* 0x000fe20000f24270 */
[----:B------:R-:W-:Y:S02]  /*87b0*/  @P0 IMAD.MOV.U32 R2, RZ, RZ, R6 ;  /* 0x000000ffff020224 */ /* 0x000fe400078e0006 */
[----:B------:R-:W-:-:S02]  /*87c0*/  @P0 IMAD.MOV.U32 R3, RZ, RZ, R7 ;  /* 0x000000ffff030224 */ /* 0x000fc400078e0007 */
[----:B-1----:R-:W-:-:S03]  /*87d0*/  FMUL R11, R148, R153 ;  /* 0x00000099940b7220 */ /* 0x002fc60000400000 */
[----:B------:R0:W-:Y:S02]  /*87e0*/  @P0 STG.E desc[UR36][R2.64+0x3c0], R9 ;  /* 0x0003c00902000986 */ /* 0x0001e4000c101924 */
[----:B0-----:R-:W-:Y:S02]  /*87f0*/  @P2 IMAD.MOV.U32 R2, RZ, RZ, R6 ;  /* 0x000000ffff022224 */ /* 0x001fe400078e0006 */
[----:B------:R-:W-:-:S05]  /*8800*/  @P2 IMAD.MOV.U32 R3, RZ, RZ, R7 ;  /* 0x000000ffff032224 */ /* 0x000fca00078e0007 */
[----:B------:R0:W-:Y:S02]  /*8810*/  @P2 STG.E desc[UR36][R2.64+0x3c4], R147 ;  /* 0x0003c49302002986 */ /* 0x0001e4000c101924 */
[----:B0-----:R-:W-:Y:S02]  /*8820*/  @P5 IMAD.MOV.U32 R2, RZ, RZ, R4 ;  /* 0x000000ffff025224 */ /* 0x001fe400078e0004 */
[----:B------:R-:W-:-:S05]  /*8830*/  @P5 IMAD.MOV.U32 R3, RZ, RZ, R5 ;  /* 0x000000ffff035224 */ /* 0x000fca00078e0005 */
[----:B------:R0:W-:Y:S04]  /*8840*/  @P5 STG.E desc[UR36][R2.64+0x3e0], R11 ;  /* 0x0003e00b02005986 */ /* 0x0001e8000c101924 */
[----:B------:R1:W-:Y:S01]  /*8850*/  @P4 STG.E desc[UR36][R4.64+0x3e4], R149 ;  /* 0x0003e49504004986 */ /* 0x0003e2000c101924 */
[----:B0-----:R-:W-:Y:S02]  /*8860*/  @P3 IMAD.MOV.U32 R2, RZ, RZ, R6 ;  /* 0x000000ffff023224 */ /* 0x001fe400078e0006 */
[----:B------:R-:W-:-:S05]  /*8870*/  @P3 IMAD.MOV.U32 R3, RZ, RZ, R7 ;  /* 0x000000ffff033224 */ /* 0x000fca00078e0007 */
[----:B------:R1:W-:Y:S04]  /*8880*/  @P3 STG.E desc[UR36][R2.64+0x3e0], R13 ;  /* 0x0003e00d02003986 */ /* 0x0003e8000c101924 */
[----:B------:R1:W-:Y:S02]  /*8890*/  @P1 STG.E desc[UR36][R6.64+0x3e4], R151 ;  /* 0x0003e49706001986 */ /* 0x0003e4000c101924 */
.L_x_286:
[----:B------:R-:W-:Y:S05]  /*88a0*/  BSYNC B0 ;  /* 0x0000000000007941 */ /* 0x000fea0003800000 */
.L_x_32:
[----:B01----:R-:W2:Y:S01]  /*88b0*/  LDL.64 R2, [R1] ;  /* 0x0000000001027983 */ /* 0x003ea20000100a00 */
[----:B------:R-:W-:Y:S01]  /*88c0*/  ULDC.64 UR4, c[0x0][0x650] ;  /* 0x0001940000047ab9 */ /* 0x000fe20000000a00 */
[----:B------:R0:W-:Y:S01]  /*88d0*/  SYNCS.ARRIVE.TRANS64.A1T0 RZ, [R160+UR45], RZ ;  /* 0x000000ffa0ff79a7 */ /* 0x0001e2000810002d */
[----:B------:R-:W-:Y:S01]  /*88e0*/  PRMT R0, RZ, 0x7610, R0 ;  /* 0x00007610ff007816 */ /* 0x000fe20000000000 */
[----:B------:R-:W-:Y:S02]  /*88f0*/  IMAD.MOV.U32 R19, RZ, RZ, -0x1 ;  /* 0xffffffffff137424 */ /* 0x000fe400078e00ff */
[----:B------:R-:W-:Y:S01]  /*8900*/  IMAD.MOV.U32 R22, RZ, RZ, -0x1 ;  /* 0xffffffffff167424 */ /* 0x000fe200078e00ff */
[----:B--2---:R-:W-:-:S04]  /*8910*/  LEA R18, P0, R2, R18, 0x1 ;  /* 0x0000001202127211 */ /* 0x004fc800078008ff */
[----:B------:R-:W-:Y:S01]  /*8920*/  LEA.HI.X R17, R2, R17, R23, 0x1, P0 ;  /* 0x0000001102117211 */ /* 0x000fe200000f0c17 */
[----:B------:R-:W-:Y:S01]  /*8930*/  IMAD.MOV.U32 R2, RZ, RZ, -0x1 ;  /* 0xffffffffff027424 */ /* 0x000fe200078e00ff */
[----:B------:R-:W-:-:S04]  /*8940*/  ISETP.GE.U32.AND P0, PT, R18, UR4, PT ;  /* 0x0000000412007c0c */ /* 0x000fc8000bf06070 */
[----:B------:R-:W-:-:S13]  /*8950*/  ISETP.GE.U32.AND.EX P0, PT, R17, UR5, PT, P0 ;  /* 0x0000000511007c0c */ /* 0x000fda000bf06100 */
[----:B0-----:R-:W-:Y:S05]  /*8960*/  @P0 BRA `(.L_x_287) ;  /* 0x0000000400700947 */ /* 0x001fea0003800000 */
[----:B---3--:R-:W0:Y:S01]  /*8970*/  S2R R10, SR_CTAID.X ;  /* 0x00000000000a7919 */ /* 0x008e220000002500 */
[----:B------:R-:W1:Y:S01]  /*8980*/  LDC.64 R8, c[0x0][0x628] ;  /* 0x00018a00ff087b82 */ /* 0x000e620000000a00 */
[----:B------:R-:W-:Y:S01]  /*8990*/  ULDC UR4, c[0x0][0x150] ;  /* 0x0000540000047ab9 */ /* 0x000fe20000000800 */
[----:B----4-:R-:W-:Y:S01]  /*89a0*/  IMAD.MOV.U32 R6, RZ, RZ, R18 ;  /* 0x000000ffff067224 */ /* 0x010fe200078e0012 */
[----:B------:R-:W2:Y:S01]  /*89b0*/  S2R R20, SR_CTAID.Y ;  /* 0x0000000000147919 */ /* 0x000ea20000002600 */
[----:B------:R-:W-:-:S04]  /*89c0*/  IMAD.MOV.U32 R7, RZ, RZ, R17 ;  /* 0x000000ffff077224 */ /* 0x000fc800078e0011 */
[----:B------:R-:W3:Y:S08]  /*89d0*/  LDC R15, c[0x0][0x144] ;  /* 0x00005100ff0f7b82 */ /* 0x000ef00000000800 */
[----:B------:R-:W4:Y:S08]  /*89e0*/  LDC R0, c[0x0][0x630] ;  /* 0x00018c00ff007b82 */ /* 0x000f300000000800 */
[----:B------:R-:W2:Y:S01]  /*89f0*/  LDC.64 R12, c[0x0][0x620] ;  /* 0x00018800ff0c7b82 */ /* 0x000ea20000000a00 */
[----:B-1----:R-:W-:-:S04]  /*8a00*/  ISETP.NE.U32.AND P0, PT, R8, RZ, PT ;  /* 0x000000ff0800720c */ /* 0x002fc80003f05070 */
[----:B------:R-:W-:Y:S02]  /*8a10*/  ISETP.NE.AND.EX P0, PT, R9, RZ, PT, P0 ;  /* 0x000000ff0900720c */ /* 0x000fe40003f05300 */
[----:B0-----:R-:W-:-:S05]  /*8a20*/  I2FP.F32.U32 R2, R10 ;  /* 0x0000000a00027245 */ /* 0x001fca0000201000 */
[----:B------:R-:W-:-:S04]  /*8a30*/  FMUL R2, R2, UR4 ;  /* 0x0000000402027c20 */ /* 0x000fc80008400000 */
[----:B------:R0:W1:Y:S02]  /*8a40*/  F2I.U32.TRUNC.NTZ R14, R2 ;  /* 0x00000002000e7305 */ /* 0x000064000020f000 */
[----:B---34-:R-:W-:Y:S05]  /*8a50*/  @!P0 BRA `(.L_x_288) ;  /* 0x0000000000288947 */ /* 0x018fea0003800000 */
[----:B------:R-:W3:Y:S02]  /*8a60*/  LDC R3, c[0x0][0x634] ;  /* 0x00018d00ff037b82 */ /* 0x000ee40000000800 */
[----:B---3--:R-:W-:-:S05]  /*8a70*/  IADD3 R7, P0, R18, R3, RZ ;  /* 0x0000000312077210 */ /* 0x008fca0007f1e0ff */
[----:B------:R-:W-:-:S04]  /*8a80*/  IMAD.X R11, RZ, RZ, R17, P0 ;  /* 0x000000ffff0b7224 */ /* 0x000fc800000e0611 */
[----:B0-----:R-:W-:-:S04]  /*8a90*/  IMAD.WIDE.U32 R2, R11, R8, RZ ;  /* 0x000000080b027225 */ /* 0x001fc800078e00ff */
[----:B------:R-:W-:-:S04]  /*8aa0*/  IMAD.WIDE.U32 R4, P0, R7, R9, R2 ;  /* 0x0000000907047225 */ /* 0x000fc80007800002 */
[----:B------:R-:W-:-:S04]  /*8ab0*/  IMAD.WIDE.U32 R2, R7, R8, RZ ;  /* 0x0000000807027225 */ /* 0x000fc800078e00ff */
[----:B------:R-:W-:Y:S01]  /*8ac0*/  IMAD.X R7, RZ, RZ, RZ, P0 ;  /* 0x000000ffff077224 */ /* 0x000fe200000e06ff */
[----:B------:R-:W-:Y:S01]  /*8ad0*/  IADD3 RZ, P0, R3, R4, RZ ;  /* 0x0000000403ff7210 */ /* 0x000fe20007f1e0ff */
[----:B------:R-:W-:-:S04]  /*8ae0*/  IMAD.MOV.U32 R6, RZ, RZ, R5 ;  /* 0x000000ffff067224 */ /* 0x000fc800078e0005 */
[----:B------:R-:W-:-:S08]  /*8af0*/  IMAD.WIDE.U32.X R6, R11, R9, R6, P0 ;  /* 0x000000090b067225 */ /* 0x000fd000000e0406 */
.L_x_288:
[----:B------:R-:W3:Y:S01]  /*8b00*/  LDC.64 R26, c[0x0][0x640] ;  /* 0x00019000ff1a7b82 */ /* 0x000ee20000000a00 */
[-C--:B------:R-:W-:Y:S01]  /*8b10*/  SHF.R.U64 R11, R6, R0.reuse, R7 ;  /* 0x00000000060b7219 */ /* 0x080fe20000001207 */
[----:B------:R-:W-:Y:S01]  /*8b20*/  IMAD.MOV.U32 R19, RZ, RZ, R17 ;  /* 0x000000ffff137224 */ /* 0x000fe200078e0011 */
[----:B------:R-:W-:Y:S01]  /*8b30*/  SHF.R.U32.HI R0, RZ, R0, R7 ;  /* 0x00000000ff007219 */ /* 0x000fe20000011607 */
[----:B-1----:R-:W-:Y:S01]  /*8b40*/  IMAD.MOV R14, RZ, RZ, -R14 ;  /* 0x000000ffff0e7224 */ /* 0x002fe200078e0a0e */
[----:B------:R-:W-:Y:S01]  /*8b50*/  IADD3 R5, P0, RZ, -R11, RZ ;  /* 0x8000000bff057210 */ /* 0x000fe20007f1e0ff */
[----:B------:R-:W-:Y:S01]  /*8b60*/  ULDC UR4, c[0x0][0x154] ;  /* 0x0000550000047ab9 */ /* 0x000fe20000000800 */
[----:B------:R-:W-:Y:S01]  /*8b70*/  IMAD.MOV.U32 R7, RZ, RZ, 0x1 ;  /* 0x00000001ff077424 */ /* 0x000fe200078e00ff */
[----:B------:R-:W1:Y:S01]  /*8b80*/  LDC R4, c[0x0][0x618] ;  /* 0x00018600ff047b82 */ /* 0x000e620000000800 */
[----:B------:R-:W-:Y:S02]  /*8b90*/  IMAD R22, R15, R14, R10 ;  /* 0x0000000e0f167224 */ /* 0x000fe400078e020a */
[----:B------:R-:W-:-:S04]  /*8ba0*/  IMAD.X R3, RZ, RZ, ~R0, P0 ;  /* 0x000000ffff037224 */ /* 0x000fc800000e0e00 */
[-C--:B--2---:R-:W-:Y:S01]  /*8bb0*/  IMAD R0, R3, R12.reuse, RZ ;  /* 0x0000000c03007224 */ /* 0x084fe200078e02ff */
[----:B------:R-:W2:Y:S01]  /*8bc0*/  LDC R6, c[0x0][0x608] ;  /* 0x00018200ff067b82 */ /* 0x000ea20000000800 */
[----:B0-----:R-:W-:-:S04]  /*8bd0*/  IMAD.WIDE.U32 R2, R5, R12, R18 ;  /* 0x0000000c05027225 */ /* 0x001fc800078e0012 */
[----:B------:R-:W-:Y:S01]  /*8be0*/  IMAD R5, R5, R13, R0 ;  /* 0x0000000d05057224 */ /* 0x000fe200078e0200 */
[----:B------:R-:W-:Y:S02]  /*8bf0*/  I2FP.F32.U32 R0, R20 ;  /* 0x0000001400007245 */ /* 0x000fe40000201000 */
[----:B------:R-:W0:Y:S01]  /*8c00*/  LDC R24, c[0x0][0x658] ;  /* 0x00019600ff187b82 */ /* 0x000e220000000800 */
[----:B------:R-:W-:Y:S01]  /*8c10*/  IMAD.IADD R3, R3, 0x1, R5 ;  /* 0x0000000103037824 */ /* 0x000fe200078e0205 */
[----:B---3--:R-:W-:Y:S01]  /*8c20*/  ISETP.NE.U32.AND P0, PT, R26, RZ, PT ;  /* 0x000000ff1a00720c */ /* 0x008fe20003f05070 */
[----:B------:R-:W-:Y:S01]  /*8c30*/  FMUL R0, R0, UR4 ;  /* 0x0000000400007c20 */ /* 0x000fe20008400000 */
[----:B------:R-:W-:Y:S02]  /*8c40*/  IMAD.MOV.U32 R5, RZ, RZ, -0x1 ;  /* 0xffffffffff057424 */ /* 0x000fe400078e00ff */
[----:B------:R-:W-:Y:S01]  /*8c50*/  ISETP.NE.AND.EX P0, PT, R27, RZ, PT, P0 ;  /* 0x000000ff1b00720c */ /* 0x000fe20003f05300 */
[----:B------:R3:W4:Y:S01]  /*8c60*/  F2I.U32.TRUNC.NTZ R12, R0 ;  /* 0x00000000000c7305 */ /* 0x000722000020f000 */
[----:B------:R-:W3:Y:S01]  /*8c70*/  LDC R15, c[0x0][0x148] ;  /* 0x00005200ff0f7b82 */ /* 0x000ee20000000800 */
[----:B-1----:R-:W-:-:S02]  /*8c80*/  SHF.R.U64 R10, R2, R4, R3 ;  /* 0x00000004020a7219 */ /* 0x002fc40000001203 */
[----:B------:R-:W-:-:S05]  /*8c90*/  SHF.R.U32.HI R3, RZ, R4, R3 ;  /* 0x00000004ff037219 */ /* 0x000fca0000011603 */
[----:B------:R-:W1:Y:S01]  /*8ca0*/  LDC R14, c[0x0][0x600] ;  /* 0x00018000ff0e7b82 */ /* 0x000e620000000800 */
[-CC-:B--2---:R-:W-:Y:S02]  /*8cb0*/  SHF.R.U64 R8, R10, R6.reuse, R3.reuse ;  /* 0x000000060a087219 */ /* 0x184fe40000001203 */
[----:B------:R-:W-:-:S05]  /*8cc0*/  SHF.R.U32.HI R3, RZ, R6, R3 ;  /* 0x00000006ff037219 */ /* 0x000fca0000011603 */
[----:B------:R-:W2:Y:S01]  /*8cd0*/  LDC R21, c[0x0][0x648] ;  /* 0x00019200ff157b82 */ /* 0x000ea20000000800 */
[-CC-:B0-----:R-:W-:Y:S02]  /*8ce0*/  SHF.R.U64 R13, R8, R24.reuse, R3.reuse ;  /* 0x00000018080d7219 */ /* 0x181fe40000001203 */
[-C--:B------:R-:W-:Y:S02]  /*8cf0*/  SHF.L.U32 R5, R5, R24.reuse, RZ ;  /* 0x0000001805057219 */ /* 0x080fe400000006ff */
[-C--:B------:R-:W-:Y:S01]  /*8d00*/  SHF.R.U32.HI R3, RZ, R24.reuse, R3 ;  /* 0x00000018ff037219 */ /* 0x080fe20000011603 */
[----:B------:R-:W-:Y:S01]  /*8d10*/  IMAD.MOV.U32 R2, RZ, RZ, R13 ;  /* 0x000000ffff027224 */ /* 0x000fe200078e000d */
[----:B------:R-:W-:Y:S01]  /*8d20*/  SHF.L.U32 R24, R7, R24, RZ ;  /* 0x0000001807187219 */ /* 0x000fe200000006ff */
[----:B------:R-:W0:Y:S01]  /*8d30*/  LDC R25, c[0x0][0x638] ;  /* 0x00018e00ff197b82 */ /* 0x000e220000000800 */
[----:B------:R-:W-:-:S07]  /*8d40*/  LOP3.LUT R19, RZ, R5, RZ, 0x33, !PT ;  /* 0x00000005ff137212 */ /* 0x000fce00078e33ff */
[----:B------:R-:W0:Y:S01]  /*8d50*/  LDC R28, c[0x0][0x610] ;  /* 0x00018400ff1c7b82 */ /* 0x000e220000000800 */
[----:B----4-:R-:W-:Y:S05]  /*8d60*/  @!P0 BRA `(.L_x_289) ;  /* 0x0000000000288947 */ /* 0x010fea0003800000 */
[----:B---3--:R-:W3:Y:S02]  /*8d70*/  LDC R0, c[0x0][0x64c] ;  /* 0x00019300ff007b82 */ /* 0x008ee40000000800 */
[----:B---3--:R-:W-:-:S05]  /*8d80*/  IADD3 R7, P0, R13, R0, RZ ;  /* 0x000000000d077210 */ /* 0x008fca0007f1e0ff */
        /* <DEDUP_REMOVED lines=8> */
.L_x_289:
[----:B------:R-:W4:Y:S01]  /*8e10*/  LDC R4, c[0x0][0x65c] ;  /* 0x00019700ff047b82 */ /* 0x000f220000000800 */
[----:B--23--:R-:W-:Y:S01]  /*8e20*/  SHF.R.U64 R0, R2, R21, R3 ;  /* 0x0000001502007219 */ /* 0x00cfe20000001203 */
[----:B-1----:R-:W-:Y:S01]  /*8e30*/  VIADD R3, R14, 0xffffffff ;  /* 0xffffffff0e037836 */ /* 0x002fe20000000000 */
[----:B------:R-:W-:Y:S01]  /*8e40*/  LOP3.LUT R19, R8, R19, RZ, 0xc0, !PT ;  /* 0x0000001308137212 */ /* 0x000fe200078ec0ff */
[----:B------:R-:W-:Y:S02]  /*8e50*/  IMAD.MOV R12, RZ, RZ, -R12 ;  /* 0x000000ffff0c7224 */ /* 0x000fe400078e0a0c */
[----:B------:R-:W-:Y:S01]  /*8e60*/  IMAD.MOV R2, RZ, RZ, -R0 ;  /* 0x000000ffff027224 */ /* 0x000fe200078e0a00 */
[----:B------:R-:W-:Y:S01]  /*8e70*/  LOP3.LUT R3, R10, R3, RZ, 0xc0, !PT ;  /* 0x000000030a037212 */ /* 0x000fe200078ec0ff */
[----:B------:R-:W-:Y:S02]  /*8e80*/  IMAD R19, R24, R0, R19 ;  /* 0x0000000018137224 */ /* 0x000fe400078e0213 */
[----:B0-----:R-:W-:-:S04]  /*8e90*/  IMAD R0, R2, R25, R13 ;  /* 0x0000001902007224 */ /* 0x001fc800078e020d */
[----:B------:R-:W-:Y:S01]  /*8ea0*/  IMAD R2, R0, R14, R3 ;  /* 0x0000000e00027224 */ /* 0x000fe200078e0203 */
[----:B----4-:R-:W-:Y:S01]  /*8eb0*/  ISETP.NE.AND P0, PT, R4, 0x1, PT ;  /* 0x000000010400780c */ /* 0x010fe20003f05270 */
[----:B------:R-:W-:-:S05]  /*8ec0*/  IMAD.MOV.U32 R4, RZ, RZ, 0x1 ;  /* 0x00000001ff047424 */ /* 0x000fca00078e00ff */
[----:B------:R-:W-:-:S07]  /*8ed0*/  PRMT R0, R4, 0x7610, R0 ;  /* 0x0000761004007816 */ /* 0x000fce0000000000 */
[----:B------:R-:W-:-:S04]  /*8ee0*/  @P0 IMAD R22, R15, R12, R20 ;  /* 0x0000000c0f160224 */ /* 0x000fc800078e0214 */
[----:B------:R-:W-:-:S05]  /*8ef0*/  IMAD R19, R19, R28, R22 ;  /* 0x0000001c13137224 */ /* 0x000fca00078e0216 */
[----:B------:R-:W-:Y:S02]  /*8f00*/  SEL R22, R2, R19, !P0 ;  /* 0x0000001302167207 */ /* 0x000fe40004000000 */
[----:B------:R-:W-:Y:S01]  /*8f10*/  SEL R19, R19, R2, !P0 ;  /* 0x0000000213137207 */ /* 0x000fe20004000000 */
[----:B------:R-:W-:-:S07]  /*8f20*/  IMAD.MOV.U32 R2, RZ, RZ, R11 ;  /* 0x000000ffff027224 */ /* 0x000fce00078e000b */
.L_x_287:
[----:B------:R-:W-:Y:S02]  /*8f30*/  LOP3.LUT P0, RZ, R0, 0xff, RZ, 0xc0, !PT ;  /* 0x000000ff00ff7812 */ /* 0x000fe4000780c0ff */
[----:B------:R-:W-:-:S11]  /*8f40*/  LOP3.LUT R171, R171, 0x1, RZ, 0x3c, !PT ;  /* 0x00000001abab7812 */ /* 0x000fd600078e3cff */
[----:B------:R-:W-:Y:S05]  /*8f50*/  @P0 BRA `(.L_x_290) ;  /* 0xffffff84003c0947 */ /* 0x000fea000383ffff */
[----:B------:R-:W-:Y:S05]  /*8f60*/  EXIT ;  /* 0x000000000000794d */ /* 0x000fea0003800000 */
.L_x_13:
[----:B------:R-:W-:-:S08]  /*8f70*/  ISETP.NE.AND P0, PT, R0, RZ, PT ;  /* 0x000000ff0000720c */ /* 0x000fd00003f05270 */
[----:B0-----:R-:W0:-:S00]  /*8f80*/  USETMAXREG.DEALLOC.CTAPOOL 0x28 ;  /* 0x00000028000079c8 */ /* 0x001e0000080e0500 */
[----:B------:R-:W-:Y:S05]  /*8f90*/  @P0 EXIT ;  /* 0x000000000000094d */ /* 0x000fea0003800000 */
[----:B0-----:R-:W-:Y:S01]  /*8fa0*/  LOP3.LUT P0, RZ, R8, 0xff, RZ, 0xc0, !PT ;  /* 0x000000ff08ff7812 */ /* 0x001fe2000780c0ff */
[----:B------:R-:W-:Y:S02]  /*8fb0*/  IMAD.MOV.U32 R0, RZ, RZ, 0x1 ;  /* 0x00000001ff007424 */ /* 0x000fe400078e00ff */
[----:B------:R-:W-:-:S10]  /*8fc0*/  IMAD.MOV.U32 R7, RZ, RZ, RZ ;  /* 0x000000ffff077224 */ /* 0x000fd400078e00ff */
[----:B------:R-:W-:Y:S05]  /*8fd0*/  @!P0 BRA `(.L_x_291) ;  /* 0x0000000c004c8947 */ /* 0x000fea0003800000 */
[----:B------:R-:W-:Y:S01]  /*8fe0*/  LOP3.LUT P0, RZ, R4, 0x1f, RZ, 0xc0, !PT ;  /* 0x0000001f04ff7812 */ /* 0x000fe2000780c0ff */
[----:B------:R-:W-:Y:S01]  /*8ff0*/  ULDC UR5, c[0x0][0x658] ;  /* 0x0001960000057ab9 */ /* 0x000fe20000000800 */
[----:B------:R-:W-:Y:S01]  /*9000*/  UMOV UR6, 0xffffffff ;  /* 0xffffffff00067882 */ /* 0x000fe20000000000 */
[----:B------:R-:W-:Y:S01]  /*9010*/  BSSY B0, `(.L_x_291) ;  /* 0x00000cf000007945 */ /* 0x000fe20003800000 */
[----:B------:R-:W-:Y:S01]  /*9020*/  USHF.L.U32 UR6, UR6, UR5, URZ ;  /* 0x0000000506067299 */ /* 0x000fe2000800063f */
[C---:B------:R-:W-:Y:S01]  /*9030*/  ISETP.NE.AND P2, PT, R3.reuse, RZ, PT ;  /* 0x000000ff0300720c */ /* 0x040fe20003f45270 */
[----:B------:R-:W-:Y:S01]  /*9040*/  UMOV UR7, 0x1 ;  /* 0x0000000100077882 */ /* 0x000fe20000000000 */
[----:B------:R-:W-:Y:S01]  /*9050*/  ISETP.NE.OR P0, PT, R3, RZ, !P0 ;  /* 0x000000ff0300720c */ /* 0x000fe20004705670 */
[----:B------:R-:W-:Y:S01]  /*9060*/  IMAD.MOV.U32 R8, RZ, RZ, 0x1 ;  /* 0x00000001ff087424 */ /* 0x000fe200078e00ff */
[----:B------:R-:W-:Y:S01]  /*9070*/  LOP3.LUT R6, R16, 0x2, RZ, 0xfc, !PT ;  /* 0x0000000210067812 */ /* 0x000fe200078efcff */
[----:B------:R-:W-:Y:S01]  /*9080*/  IMAD.MOV.U32 R0, RZ, RZ, 0x1 ;  /* 0x00000001ff007424 */ /* 0x000fe200078e00ff */
[----:B------:R-:W-:Y:S01]  /*9090*/  ULDC UR4, c[0x0][0x600] ;  /* 0x0001800000047ab9 */ /* 0x000fe20000000800 */
[----:B------:R-:W-:Y:S01]  /*90a0*/  IMAD.MOV.U32 R7, RZ, RZ, RZ ;  /* 0x000000ffff077224 */ /* 0x000fe200078e00ff */
[----:B------:R-:W-:-:S02]  /*90b0*/  USHF.L.U32 UR13, UR7, UR5, URZ ;  /* 0x00000005070d7299 */ /* 0x000fc4000800063f */
[----:B------:R-:W-:Y:S02]  /*90c0*/  UIADD3 UR21, UR40, 0x1, URZ ;  /* 0x0000000128157890 */ /* 0x000fe4000fffe03f */
[----:B------:R-:W-:Y:S02]  /*90d0*/  UIADD3 UR4, UR4, -0x1, URZ ;  /* 0xffffffff04047890 */ /* 0x000fe4000fffe03f */
[----:B------:R-:W-:Y:S01]  /*90e0*/  ULOP3.LUT UR5, URZ, UR6, URZ, 0x33, !UPT ;  /* 0x000000063f057292 */ /* 0x000fe2000f8e333f */
[----:B------:R-:W-:-:S11]  /*90f0*/  ULDC.64 UR22, c[0x0][0x198] ;  /* 0x0000660000167ab9 */ /* 0x000fd60000000a00 */
.L_x_303:
[----:B------:R-:W-:-:S03]  /*9100*/  UMOV UR6, 0xffffffff ;  /* 0xffffffff00067882 */ /* 0x000fc60000000000 */
[----:B------:R-:W-:Y:S05]  /*9110*/  BRA.DIV UR6, `(.L_x_292) ;  /* 0x0000001206347947 */ /* 0x000fea000b800000 */
[----:B------:R-:W-:-:S13]  /*9120*/  ELECT P6, URZ, PT ;  /* 0x00000000003f782f */ /* 0x000fda00038c0000 */
.L_x_317:
[----:B------:R-:W0:Y:S01]  /*9130*/  LDC R3, c[0x0][0x28c] ;  /* 0x0000a300ff037b82 */ /* 0x000e220000000800 */
[----:B------:R-:W-:Y:S01]  /*9140*/  BSSY B1, `(.L_x_293) ;  /* 0x0000043000017945 */ /* 0x000fe20003800000 */
[----:B0-----:R-:W-:-:S13]  /*9150*/  ISETP.LT.OR P6, PT, R3, 0x1, !P6 ;  /* 0x000000010300780c */ /* 0x001fda00077c1670 */
[----:B------:R-:W-:Y:S05]  /*9160*/  @P6 BRA `(.L_x_294) ;  /* 0x0000000400006947 */ /* 0x000fea0003800000 */
[----:B------:R-:W-:Y:S02]  /*9170*/  IMAD.SHL.U32 R19, R19, 0x40, RZ ;  /* 0x0000004013137824 */ /* 0x000fe400078e00ff */
[----:B------:R-:W-:Y:S02]  /*9180*/  IMAD.SHL.U32 R22, R22, 0x100, RZ ;  /* 0x0000010016167824 */ /* 0x000fe400078e00ff */
[----:B------:R-:W-:Y:S02]  /*9190*/  IMAD.MOV.U32 R12, RZ, RZ, RZ ;  /* 0x000000ffff0c7224 */ /* 0x000fe400078e00ff */
[----:B------:R-:W-:Y:S02]  /*91a0*/  IMAD.U32 R13, RZ, RZ, UR21 ;  /* 0x00000015ff0d7e24 */ /* 0x000fe4000f8e00ff */
[----:B------:R-:W-:Y:S02]  /*91b0*/  IMAD.MOV.U32 R3, RZ, RZ, R0 ;  /* 0x000000ffff037224 */ /* 0x000fe400078e0000 */
[----:B------:R-:W-:-:S07]  /*91c0*/  IMAD.MOV.U32 R4, RZ, RZ, R7 ;  /* 0x000000ffff047224 */ /* 0x000fce00078e0007 */
.L_x_298:
[----:B------:R-:W0:Y:S01]  /*91d0*/  S2R R10, SR_CgaCtaId ;  /* 0x00000000000a7919 */ /* 0x000e220000008800 */
[----:B------:R-:W-:Y:S01]  /*91e0*/  MOV R5, 0x400 ;  /* 0x0000040000057802 */ /* 0x000fe20000000f00 */
[----:B------:R-:W1:Y:S03]  /*91f0*/  @!P2 LDC R9, c[0x0][0x500] ;  /* 0x00014000ff09ab82 */ /* 0x000e660000000800 */
[----:B0-----:R-:W-:Y:S02]  /*9200*/  LEA R11, R10, R5, 0x18 ;  /* 0x000000050a0b7211 */ /* 0x001fe400078ec0ff */
[----:B------:R-:W-:-:S03]  /*9210*/  SHF.L.U32 R5, R3, 0x1f, RZ ;  /* 0x0000001f03057819 */ /* 0x000fc600000006ff */
[----:B------:R-:W-:-:S04]  /*9220*/  IMAD R10, R4, 0x8, R11 ;  /* 0x00000008040a7824 */ /* 0x000fc800078e020b */
[----:B------:R-:W0:Y:S02]  /*9230*/  SYNCS.PHASECHK.TRANS64.TRYWAIT P1, [R10+URZ+0x28], R5 ;  /* 0x000028050a0075a7 */ /* 0x000e24000802017f */
[----:B01----:R-:W-:Y:S05]  /*9240*/  @!P1 BRA `(.L_x_295) ;  /* 0x0000001000089947 */ /* 0x003fea0003800000 */
.L_x_318:
[----:B0-----:R-:W-:Y:S01]  /*9250*/  PRMT R5, R6, 0x9910, RZ ;  /* 0x0000991006057816 */ /* 0x001fe200000000ff */
[----:B------:R0:W-:Y:S03]  /*9260*/  @!P2 SYNCS.ARRIVE.TRANS64 RZ, [R10+URZ], R9 ;  /* 0x000000090affa9a7 */ /* 0x0001e6000800003f */
[----:B------:R-:W-:-:S13]  /*9270*/  ISETP.NE.AND P1, PT, R5, 0x2, PT ;  /* 0x000000020500780c */ /* 0x000fda0003f25270 */
[----:B0-----:R-:W-:Y:S05]  /*9280*/  @P1 BRA `(.L_x_296) ;  /* 0x0000000000041947 */ /* 0x001fea0003800000 */
[----:B------:R-:W-:Y:S01]  /*9290*/  BPT.TRAP 0x1 ;  /* 0x000000040000795c */ /* 0x000fe20000300000 */
.L_x_296:
[----:B------:R-:W-:Y:S05]  /*92a0*/  @P0 BRA `(.L_x_297) ;  /* 0x0000000000040947 */ /* 0x000fea0003800000 */
[----:B------:R-:W-:Y:S01]  /*92b0*/  BPT.TRAP 0x1 ;  /* 0x000000040000795c */ /* 0x000fe20000300000 */
.L_x_297:
[--C-:B------:R-:W-:Y:S01]  /*92c0*/  IMAD R5, R4, 0x4000, R11.reuse ;  /* 0x0000400004057824 */ /* 0x100fe200078e020b */
[----:B------:R-:W-:Y:S01]  /*92d0*/  R2UR UR34, R12 ;  /* 0x000000000c2272ca */ /* 0x000fe200000e0000 */
[----:B------:R-:W-:Y:S01]  /*92e0*/  IMAD R11, R4, 0x10000, R11 ;  /* 0x00010000040b7824 */ /* 0x000fe200078e020b */
[----:B------:R-:W-:Y:S01]  /*92f0*/  R2UR UR33, R10 ;  /* 0x000000000a2172ca */ /* 0x000fe200000e0000 */
[----:B------:R-:W-:Y:S01]  /*9300*/  VIADD R13, R13, 0xffffffff ;  /* 0xffffffff0d0d7836 */ /* 0x000fe20000000000 */
[----:B------:R-:W-:Y:S01]  /*9310*/  R2UR UR24, R5 ;  /* 0x00000000051872ca */ /* 0x000fe200000e0000 */
[----:B------:R-:W-:Y:S01]  /*9320*/  UIADD3 UR6, UP0, UR22, 0xf0, URZ ;  /* 0x000000f016067890 */ /* 0x000fe2000ff1e03f */
[----:B------:R-:W-:Y:S01]  /*9330*/  R2UR UR8, R11 ;  /* 0x000000000b0872ca */ /* 0x000fe200000e0000 */
[----:B------:R-:W-:Y:S01]  /*9340*/  UIADD3 UR30, UP1, UR22, 0x1f0, URZ ;  /* 0x000001f0161e7890 */ /* 0x000fe2000ff3e03f */
[----:B------:R-:W-:Y:S01]  /*9350*/  R2UR UR36, R2 ;  /* 0x00000000022472ca */ /* 0x000fe200000e0000 */
[----:B------:R-:W-:Y:S01]  /*9360*/  UIADD3.X UR7, URZ, UR23, URZ, UP0, !UPT ;  /* 0x000000173f077290 */ /* 0x000fe200087fe43f */
[----:B------:R-:W-:Y:S01]  /*9370*/  R2UR UR35, R19 ;  /* 0x00000000132372ca */ /* 0x000fe200000e0000 */
[----:B------:R-:W-:Y:S01]  /*9380*/  UIADD3.X UR31, URZ, UR23, URZ, UP1, !UPT ;  /* 0x000000173f1f7290 */ /* 0x000fe20008ffe43f */
[----:B------:R-:W-:Y:S01]  /*9390*/  R2UR UR19, R22 ;  /* 0x00000000161372ca */ /* 0x000fe200000e0000 */
[----:B------:R-:W-:Y:S01]  /*93a0*/  UIADD3 UR26, UR34, 0x20, URZ ;  /* 0x00000020221a7890 */ /* 0x000fe2000fffe03f */
[----:B------:R-:W-:Y:S01]  /*93b0*/  ISETP.GT.AND P3, PT, R13, 0x1, PT ;  /* 0x000000010d00780c */ /* 0x000fe20003f64270 */
[----:B------:R-:W-:Y:S01]  /*93c0*/  VIADD R4, R4, 0x1 ;  /* 0x0000000104047836 */ /* 0x000fe20000000000 */
[----:B------:R-:W-:Y:S01]  /*93d0*/  UMOV UR14, 0x0 ;  /* 0x00000000000e7882 */ /* 0x000fe20000000000 */
[----:B------:R-:W-:Y:S01]  /*93e0*/  UIADD3 UR32, UR24, 0x180, URZ ;  /* 0x0000018018207890 */ /* 0x000fe2000fffe03f */
[----:B------:R-:W-:Y:S01]  /*93f0*/  VIADD R12, R12, 0x40 ;  /* 0x000000400c0c7836 */ /* 0x000fe20000000000 */
[----:B------:R-:W-:Y:S01]  /*9400*/  UIADD3 UR24, UR24, 0x2180, URZ ;  /* 0x0000218018187890 */ /* 0x000fe2000fffe03f */
[----:B------:R-:W-:Y:S01]  /*9410*/  ISETP.NE.AND P1, PT, R4, 0x5, PT ;  /* 0x000000050400780c */ /* 0x000fe20003f25270 */
[----:B------:R-:W-:-:S02]  /*9420*/  UIADD3 UR16, UR8, 0x14180, URZ ;  /* 0x0001418008107890 */ /* 0x000fc4000fffe03f */
[----:B------:R-:W-:Y:S01]  /*9430*/  UIADD3 UR8, UR8, 0x1c180, URZ ;  /* 0x0001c18008087890 */ /* 0x000fe2000fffe03f */
[----:B------:R-:W-:Y:S01]  /*9440*/  SEL R10, RZ, 0x1, P1 ;  /* 0x00000001ff0a7807 */ /* 0x000fe20000800000 */
[----:B------:R-:W-:Y:S01]  /*9450*/  UMOV UR15, 0x10000000 ;  /* 0x10000000000f7882 */ /* 0x000fe20000000000 */
[----:B------:R-:W-:Y:S01]  /*9460*/  UMOV UR25, UR33 ;  /* 0x0000002100197c82 */ /* 0x000fe20008000000 */
[----:B------:R-:W-:Y:S01]  /*9470*/  UMOV UR28, UR36 ;  /* 0x00000024001c7c82 */ /* 0x000fe20008000000 */
[----:B------:R-:W-:Y:S01]  /*9480*/  UMOV UR27, UR35 ;  /* 0x00000023001b7c82 */ /* 0x000fe20008000000 */
[----:B------:R-:W-:Y:S01]  /*9490*/  UMOV UR17, UR33 ;  /* 0x0000002100117c82 */ /* 0x000fe20008000000 */
[----:B------:R-:W-:Y:S01]  /*94a0*/  UMOV UR18, UR34 ;  /* 0x0000002200127c82 */ /* 0x000fe20008000000 */
[----:B------:R-:W-:Y:S01]  /*94b0*/  UMOV UR20, UR36 ;  /* 0x0000002400147c82 */ /* 0x000fe20008000000 */
[----:B------:R0:W-:Y:S01]  /*94c0*/  UTMALDG.3D [UR32], [UR6], desc[UR14] ;  /* 0x00000e20060075b4 */ /* 0x0001e20008011000 */
[----:B------:R-:W-:Y:S01]  /*94d0*/  UMOV UR9, UR33 ;  /* 0x0000002100097c82 */ /* 0x000fe20008000000 */
[----:B------:R-:W-:Y:S01]  /*94e0*/  UMOV UR11, UR19 ;  /* 0x00000013000b7c82 */ /* 0x000fe20008000000 */
[----:B------:R-:W-:Y:S01]  /*94f0*/  UMOV UR12, UR36 ;  /* 0x00000024000c7c82 */ /* 0x000fe20008000000 */
[----:B------:R-:W-:Y:S01]  /*9500*/  UMOV UR10, UR26 ;  /* 0x0000001a000a7c82 */ /* 0x000fe20008000000 */
[----:B------:R-:W-:-:S02]  /*9510*/  LOP3.LUT R3, R3, R10, RZ, 0x3c, !PT ;  /* 0x0000000a03037212 */ /* 0x000fc400078e3cff */
[----:B------:R-:W-:Y:S01]  /*9520*/  SEL R4, R4, RZ, P1 ;  /* 0x000000ff04047207 */ /* 0x000fe20000800000 */
[----:B------:R0:W-:Y:S01]  /*9530*/  UTMALDG.3D [UR24], [UR6], desc[UR14] ;  /* 0x00000e18060075b4 */ /* 0x0001e20008011000 */
[----:B------:R0:W-:Y:S01]  /*9540*/  UTMALDG.3D [UR16], [UR30], desc[UR14] ;  /* 0x00000e101e0075b4 */ /* 0x0001e20008011000 */
[----:B------:R0:W-:Y:S02]  /*9550*/  UTMALDG.3D [UR8], [UR30], desc[UR14] ;  /* 0x00000e081e0075b4 */ /* 0x0001e40008011000 */
[----:B0-----:R-:W-:Y:S05]  /*9560*/  @P3 BRA `(.L_x_298) ;  /* 0xfffffffc00183947 */ /* 0x001fea000383ffff */
.L_x_294:
[----:B------:R-:W-:Y:S05]  /*9570*/  BSYNC B1 ;  /* 0x0000000000017941 */ /* 0x000fea0003800000 */
.L_x_293:
[----:B------:R-:W2:Y:S01]  /*9580*/  LDL.64 R10, [R1] ;  /* 0x00000000010a7983 */ /* 0x000ea20000100a00 */
[----:B------:R-:W-:Y:S01]  /*9590*/  LOP3.LUT P4, RZ, R8, 0xff, RZ, 0xc0, !PT ;  /* 0x000000ff08ff7812 */ /* 0x000fe2000788c0ff */
[----:B------:R-:W-:Y:S01]  /*95a0*/  VIADD R4, R7, UR40 ;  /* 0x0000002807047c36 */ /* 0x000fe20008000000 */
[----:B------:R-:W-:Y:S01]  /*95b0*/  ULDC.64 UR6, c[0x0][0x650] ;  /* 0x0001940000067ab9 */ /* 0x000fe20000000a00 */
[----:B------:R-:W-:Y:S01]  /*95c0*/  IMAD.U32 R7, RZ, RZ, UR40 ;  /* 0x00000028ff077e24 */ /* 0x000fe2000f8e00ff */
[----:B------:R-:W-:Y:S01]  /*95d0*/  UISETP.GE.U32.AND UP0, UPT, UR40, 0x5, UPT ;  /* 0x000000052800788c */ /* 0x000fe2000bf06070 */
[----:B------:R-:W-:Y:S01]  /*95e0*/  BSSY B1, `(.L_x_299) ;  /* 0x000006f000017945 */ /* 0x000fe20003800000 */
[----:B------:R-:W-:Y:S01]  /*95f0*/  ISETP.GT.U32.AND P1, PT, R4, 0x4, PT ;  /* 0x000000040400780c */ /* 0x000fe20003f24070 */
[----:B------:R-:W-:Y:S01]  /*9600*/  IMAD.MOV.U32 R19, RZ, RZ, -0x1 ;  /* 0xffffffffff137424 */ /* 0x000fe200078e00ff */
[----:B------:R-:W-:Y:S01]  /*9610*/  PRMT R8, RZ, 0x7610, R8 ;  /* 0x00007610ff087816 */ /* 0x000fe20000000008 */
[----:B------:R-:W-:Y:S01]  /*9620*/  IMAD.MOV.U32 R22, RZ, RZ, -0x1 ;  /* 0xffffffffff167424 */ /* 0x000fe200078e00ff */
[----:B------:R-:W-:-:S02]  /*9630*/  ISETP.LT.U32.AND P1, PT, R7, 0x5, P1 ;  /* 0x000000050700780c */ /* 0x000fc40000f21070 */
[----:B------:R-:W-:Y:S01]  /*9640*/  PLOP3.LUT P3, PT, PT, PT, UP0, 0x80, 0x0 ;  /* 0x000000000000781c */ /* 0x000fe20003f6f008 */
[----:B------:R-:W0:Y:S01]  /*9650*/  @P4 S2R R3, SR_CgaCtaId ;  /* 0x0000000000034919 */ /* 0x000e220000008800 */
[----:B------:R-:W-:-:S04]  /*9660*/  @P4 MOV R2, 0x400 ;  /* 0x0000040000024802 */ /* 0x000fc80000000f00 */
[----:B0-----:R-:W-:Y:S01]  /*9670*/  @P4 LEA R5, R3, R2, 0x18 ;  /* 0x0000000203054211 */ /* 0x001fe200078ec0ff */
[----:B------:R-:W-:-:S03]  /*9680*/  IMAD.WIDE.U32 R2, R4, -0x33333333, RZ ;  /* 0xcccccccd04027825 */ /* 0x000fc600078e00ff */
[----:B------:R0:W-:Y:S01]  /*9690*/  @P4 SYNCS.ARRIVE.TRANS64.A1T0 RZ, [R5+URZ+0x88], RZ ;  /* 0x000088ff05ff49a7 */ /* 0x0001e2000810003f */
[----:B------:R-:W-:Y:S01]  /*96a0*/  IMAD.MOV.U32 R2, RZ, RZ, -0x1 ;  /* 0xffffffffff027424 */ /* 0x000fe200078e00ff */
[----:B0-----:R-:W-:Y:S02]  /*96b0*/  SHF.R.U32.HI R5, RZ, 0x2, R3 ;  /* 0x00000002ff057819 */ /* 0x001fe40000011603 */
[----:B------:R-:W-:-:S03]  /*96c0*/  SEL R3, RZ, 0x1, !P1 ;  /* 0x00000001ff037807 */ /* 0x000fc60004800000 */
[----:B------:R-:W-:Y:S01]  /*96d0*/  IMAD R7, R5, -0x5, R4 ;  /* 0xfffffffb05077824 */ /* 0x000fe200078e0204 */
[----:B------:R-:W-:Y:S02]  /*96e0*/  LOP3.LUT R0, R0, R3, RZ, 0x3c, !PT ;  /* 0x0000000300007212 */ /* 0x000fe400078e3cff */
[----:B------:R-:W-:Y:S02]  /*96f0*/  PRMT R3, RZ, 0x7610, R3 ;  /* 0x00007610ff037816 */ /* 0x000fe40000000003 */
[----:B------:R-:W-:Y:S02]  /*9700*/  @P3 LOP3.LUT R0, R0, 0x1, R5, 0x78, !PT ;  /* 0x0000000100003812 */ /* 0x000fe400078e7805 */
[----:B--2---:R-:W-:-:S04]  /*9710*/  IADD3 R18, P4, R18, R10, RZ ;  /* 0x0000000a12127210 */ /* 0x004fc80007f9e0ff */
[----:B------:R-:W-:Y:S01]  /*9720*/  ISETP.GE.U32.AND P1, PT, R18, UR6, PT ;  /* 0x0000000612007c0c */ /* 0x000fe2000bf26070 */
[----:B------:R-:W-:-:S05]  /*9730*/  IMAD.X R17, R17, 0x1, R23, P4 ;  /* 0x0000000111117824 */ /* 0x000fca00020e0617 */
[----:B------:R-:W-:-:S13]  /*9740*/  ISETP.GE.U32.AND.EX P1, PT, R17, UR7, PT, P1 ;  /* 0x0000000711007c0c */ /* 0x000fda000bf26110 */
[----:B------:R-:W-:Y:S05]  /*9750*/  @P1 BRA `(.L_x_300) ;  /* 0x00000004005c1947 */ /* 0x000fea0003800000 */
[----:B------:R-:W0:Y:S01]  /*9760*/  S2R R11, SR_CTAID.X ;  /* 0x00000000000b7919 */ /* 0x000e220000002500 */
[----:B------:R-:W-:Y:S01]  /*9770*/  ULDC.64 UR6, c[0x0][0x628] ;  /* 0x00018a0000067ab9 */ /* 0x000fe20000000a00 */
[----:B------:R-:W1:Y:S01]  /*9780*/  LDC R12, c[0x0][0x144] ;  /* 0x00005100ff0c7b82 */ /* 0x000e620000000800 */
[----:B------:R-:W-:Y:S01]  /*9790*/  ISETP.NE.U32.AND P1, PT, RZ, UR6, PT ;  /* 0x00000006ff007c0c */ /* 0x000fe2000bf25070 */
[----:B------:R-:W2:Y:S01]  /*97a0*/  S2R R9, SR_CTAID.Y ;  /* 0x0000000000097919 */ /* 0x000ea20000002600 */
[----:B------:R-:W-:Y:S01]  /*97b0*/  ULDC UR8, c[0x0][0x150] ;  /* 0x0000540000087ab9 */ /* 0x000fe20000000800 */
[----:B------:R-:W-:Y:S01]  /*97c0*/  ULDC UR9, c[0x0][0x630] ;  /* 0x00018c0000097ab9 */ /* 0x000fe20000000800 */
[----:B------:R-:W-:Y:S01]  /*97d0*/  ISETP.NE.AND.EX P1, PT, RZ, UR7, PT, P1 ;  /* 0x00000007ff007c0c */ /* 0x000fe2000bf25310 */
[----:B------:R-:W-:Y:S01]  /*97e0*/  IMAD.MOV.U32 R2, RZ, RZ, R18 ;  /* 0x000000ffff027224 */ /* 0x000fe200078e0012 */
[----:B0-----:R-:W-:-:S05]  /*97f0*/  I2FP.F32.U32 R3, R11 ;  /* 0x0000000b00037245 */ /* 0x001fca0000201000 */
[----:B------:R-:W-:Y:S01]  /*9800*/  FMUL R14, R3, UR8 ;  /* 0x00000008030e7c20 */ /* 0x000fe20008400000 */
[----:B------:R-:W-:-:S05]  /*9810*/  IMAD.MOV.U32 R3, RZ, RZ, R17 ;  /* 0x000000ffff037224 */ /* 0x000fca00078e0011 */
[----:B--2---:R-:W-:Y:S05]  /*9820*/  @!P1 BRA `(.L_x_301) ;  /* 0x0000000000289947 */ /* 0x004fea0003800000 */
[----:B------:R-:W-:Y:S02]  /*9830*/  ULDC UR8, c[0x0][0x634] ;  /* 0x00018d0000087ab9 */ /* 0x000fe40000000800 */
[----:B------:R-:W-:-:S05]  /*9840*/  IADD3 R3, P1, R18, UR8, RZ ;  /* 0x0000000812037c10 */ /* 0x000fca000ff3e0ff */
[----:B------:R-:W-:-:S04]  /*9850*/  IMAD.X R13, RZ, RZ, R17, P1 ;  /* 0x000000ffff0d7224 */ /* 0x000fc800008e0611 */
[----:B------:R-:W-:-:S04]  /*9860*/  IMAD.WIDE.U32 R4, R13, UR6, RZ ;  /* 0x000000060d047c25 */ /* 0x000fc8000f8e00ff */
[----:B------:R-:W-:-:S04]  /*9870*/  IMAD.WIDE.U32 R4, P1, R3, UR7, R4 ;  /* 0x0000000703047c25 */ /* 0x000fc8000f820004 */
[----:B------:R-:W-:-:S04]  /*9880*/  IMAD.WIDE.U32 R2, R3, UR6, RZ ;  /* 0x0000000603027c25 */ /* 0x000fc8000f8e00ff */
[----:B------:R-:W-:Y:S01]  /*9890*/  IMAD.MOV.U32 R2, RZ, RZ, R5 ;  /* 0x000000ffff027224 */ /* 0x000fe200078e0005 */
[----:B------:R-:W-:Y:S01]  /*98a0*/  IADD3 RZ, P3, R3, R4, RZ ;  /* 0x0000000403ff7210 */ /* 0x000fe20007f7e0ff */
[----:B------:R-:W-:-:S04]  /*98b0*/  IMAD.X R3, RZ, RZ, RZ, P1 ;  /* 0x000000ffff037224 */ /* 0x000fc800008e06ff */
[----:B------:R-:W-:-:S08]  /*98c0*/  IMAD.WIDE.U32.X R2, R13, UR7, R2, P3 ;  /* 0x000000070d027c25 */ /* 0x000fd000098e0402 */
.L_x_301:
[--C-:B------:R-:W-:Y:S01]  /*98d0*/  SHF.R.U64 R10, R2, UR9, R3.reuse ;  /* 0x00000009020a7c19 */ /* 0x100fe20008001203 */
[----:B------:R-:W0:Y:S01]  /*98e0*/  F2I.U32.TRUNC.NTZ R14, R14 ;  /* 0x0000000e000e7305 */ /* 0x000e22000020f000 */
[----:B------:R-:W-:Y:S01]  /*98f0*/  SHF.R.U32.HI R2, RZ, UR9, R3 ;  /* 0x00000009ff027c19 */ /* 0x000fe20008011603 */
[----:B------:R-:W-:Y:S01]  /*9900*/  ULDC.64 UR6, c[0x0][0x620] ;  /* 0x0001880000067ab9 */ /* 0x000fe20000000a00 */
[----:B------:R-:W-:Y:S01]  /*9910*/  IADD3 R5, P1, RZ, -R10, RZ ;  /* 0x8000000aff057210 */ /* 0x000fe20007f3e0ff */
[----:B------:R-:W-:Y:S01]  /*9920*/  IMAD.MOV.U32 R3, RZ, RZ, R17 ;  /* 0x000000ffff037224 */ /* 0x000fe200078e0011 */
[----:B------:R-:W-:-:S03]  /*9930*/  ULDC.64 UR8, c[0x0][0x640] ;  /* 0x0001900000087ab9 */ /* 0x000fc60000000a00 */
[----:B------:R-:W-:Y:S01]  /*9940*/  IMAD.X R2, RZ, RZ, ~R2, P1 ;  /* 0x000000ffff027224 */ /* 0x000fe200008e0e02 */
[----:B------:R-:W-:-:S03]  /*9950*/  ISETP.NE.U32.AND P1, PT, RZ, UR8, PT ;  /* 0x00000008ff007c0c */ /* 0x000fc6000bf25070 */
[----:B------:R-:W-:Y:S01]  /*9960*/  IMAD R4, R2, UR6, RZ ;  /* 0x0000000602047c24 */ /* 0x000fe2000f8e02ff */
[----:B------:R-:W-:Y:S01]  /*9970*/  ISETP.NE.AND.EX P1, PT, RZ, UR9, PT, P1 ;  /* 0x00000009ff007c0c */ /* 0x000fe2000bf25310 */
[----:B------:R-:W-:-:S04]  /*9980*/  IMAD.MOV.U32 R2, RZ, RZ, R18 ;  /* 0x000000ffff027224 */ /* 0x000fc800078e0012 */
[----:B------:R-:W-:Y:S01]  /*9990*/  IMAD.WIDE.U32 R2, R5, UR6, R2 ;  /* 0x0000000605027c25 */ /* 0x000fe2000f8e0002 */
[----:B------:R-:W-:-:S03]  /*99a0*/  ULDC UR6, c[0x0][0x618] ;  /* 0x0001860000067ab9 */ /* 0x000fc60000000800 */
[----:B------:R-:W-:Y:S01]  /*99b0*/  IMAD R5, R5, UR7, R4 ;  /* 0x0000000705057c24 */ /* 0x000fe2000f8e0204 */
[----:B------:R-:W-:Y:S01]  /*99c0*/  ULDC UR7, c[0x0][0x154] ;  /* 0x0000550000077ab9 */ /* 0x000fe20000000800 */
[----:B0-----:R-:W-:Y:S02]  /*99d0*/  IMAD.MOV R4, RZ, RZ, -R14 ;  /* 0x000000ffff047224 */ /* 0x001fe400078e0a0e */
[----:B------:R-:W0:Y:S01]  /*99e0*/  LDC R14, c[0x0][0x148] ;  /* 0x00005200ff0e7b82 */ /* 0x000e220000000800 */
[----:B------:R-:W-:Y:S02]  /*99f0*/  IMAD.IADD R3, R3, 0x1, R5 ;  /* 0x0000000103037824 */ /* 0x000fe400078e0205 */
[----:B-1----:R-:W-:Y:S01]  /*9a00*/  IMAD R11, R12, R4, R11 ;  /* 0x000000040c0b7224 */ /* 0x002fe200078e020b */
[----:B------:R-:W-:Y:S02]  /*9a10*/  I2FP.F32.U32 R4, R9 ;  /* 0x0000000900047245 */ /* 0x000fe40000201000 */
[----:B------:R-:W-:-:S02]  /*9a20*/  SHF.R.U64 R12, R2, UR6, R3 ;  /* 0x00000006020c7c19 */ /* 0x000fc40008001203 */
[----:B------:R-:W-:Y:S01]  /*9a30*/  SHF.R.U32.HI R3, RZ, UR6, R3 ;  /* 0x00000006ff037c19 */ /* 0x000fe20008011603 */
[----:B------:R-:W-:Y:S01]  /*9a40*/  FMUL R4, R4, UR7 ;  /* 0x0000000704047c20 */ /* 0x000fe20008400000 */
[----:B------:R-:W-:Y:S02]  /*9a50*/  ULDC UR6, c[0x0][0x608] ;  /* 0x0001820000067ab9 */ /* 0x000fe40000000800 */
[--C-:B------:R-:W-:Y:S01]  /*9a60*/  SHF.R.U64 R15, R12, UR6, R3.reuse ;  /* 0x000000060c0f7c19 */ /* 0x100fe20008001203 */
[----:B------:R1:W2:Y:S01]  /*9a70*/  F2I.U32.TRUNC.NTZ R20, R4 ;  /* 0x0000000400147305 */ /* 0x0002a2000020f000 */
[----:B------:R-:W-:Y:S01]  /*9a80*/  SHF.R.U32.HI R2, RZ, UR6, R3 ;  /* 0x00000006ff027c19 */ /* 0x000fe20008011603 */
[----:B------:R-:W-:-:S03]  /*9a90*/  ULDC UR6, c[0x0][0x658] ;  /* 0x0001960000067ab9 */ /* 0x000fc60000000800 */
[--C-:B------:R-:W-:Y:S02]  /*9aa0*/  SHF.R.U64 R13, R15, UR6, R2.reuse ;  /* 0x000000060f0d7c19 */ /* 0x100fe40008001202 */
[----:B------:R-:W-:-:S03]  /*9ab0*/  SHF.R.U32.HI R19, RZ, UR6, R2 ;  /* 0x00000006ff137c19 */ /* 0x000fc60008011602 */
[----:B------:R-:W-:Y:S02]  /*9ac0*/  IMAD.MOV.U32 R2, RZ, RZ, R13 ;  /* 0x000000ffff027224 */ /* 0x000fe400078e000d */
[----:B------:R-:W-:Y:S01]  /*9ad0*/  IMAD.MOV.U32 R3, RZ, RZ, R19 ;  /* 0x000000ffff037224 */ /* 0x000fe200078e0013 */
[----:B-1----:R-:W-:Y:S06]  /*9ae0*/  @!P1 BRA `(.L_x_302) ;  /* 0x0000000000289947 */ /* 0x002fec0003800000 */
        /* <DEDUP_REMOVED lines=10> */
.L_x_302:
[----:B------:R-:W1:Y:S01]  /*9b90*/  LDC R4, c[0x0][0x65c] ;  /* 0x00019700ff047b82 */ /* 0x000e620000000800 */
[----:B------:R-:W-:Y:S01]  /*9ba0*/  ULDC UR6, c[0x0][0x648] ;  /* 0x0001920000067ab9 */ /* 0x000fe20000000800 */
[----:B------:R-:W-:Y:S01]  /*9bb0*/  LOP3.LUT R15, R15, UR5, RZ, 0xc0, !PT ;  /* 0x000000050f0f7c12 */ /* 0x000fe2000f8ec0ff */
[----:B--2---:R-:W-:Y:S01]  /*9bc0*/  IMAD.MOV R20, RZ, RZ, -R20 ;  /* 0x000000ffff147224 */ /* 0x004fe200078e0a14 */
[----:B------:R-:W-:Y:S01]  /*9bd0*/  SHF.R.U64 R2, R2, UR6, R3 ;  /* 0x0000000602027c19 */ /* 0x000fe20008001203 */
[----:B------:R-:W-:Y:S01]  /*9be0*/  ULDC UR6, c[0x0][0x638] ;  /* 0x00018e0000067ab9 */ /* 0x000fe20000000800 */
[----:B------:R-:W-:Y:S01]  /*9bf0*/  LOP3.LUT R12, R12, UR4, RZ, 0xc0, !PT ;  /* 0x000000040c0c7c12 */ /* 0x000fe2000f8ec0ff */
[----:B------:R-:W-:Y:S01]  /*9c00*/  ULDC UR7, c[0x0][0x610] ;  /* 0x0001840000077ab9 */ /* 0x000fe20000000800 */
[----:B------:R-:W-:Y:S01]  /*9c10*/  IMAD.MOV.U32 R3, RZ, RZ, 0x1 ;  /* 0x00000001ff037424 */ /* 0x000fe200078e00ff */
[----:B-1----:R-:W-:Y:S01]  /*9c20*/  ISETP.NE.AND P1, PT, R4, 0x1, PT ;  /* 0x000000010400780c */ /* 0x002fe20003f25270 */
[----:B------:R-:W-:-:S02]  /*9c30*/  IMAD.MOV R4, RZ, RZ, -R2 ;  /* 0x000000ffff047224 */ /* 0x000fc400078e0a02 */
[----:B------:R-:W-:Y:S02]  /*9c40*/  IMAD R2, R2, UR13, R15 ;  /* 0x0000000d02027c24 */ /* 0x000fe4000f8e020f */
[----:B------:R-:W-:Y:S01]  /*9c50*/  IMAD R13, R4, UR6, R13 ;  /* 0x00000006040d7c24 */ /* 0x000fe2000f8e020d */
[----:B------:R-:W-:-:S07]  /*9c60*/  ULDC UR6, c[0x0][0x600] ;  /* 0x0001800000067ab9 */ /* 0x000fce0000000800 */
[----:B0-----:R-:W-:-:S04]  /*9c70*/  @P1 IMAD R11, R14, R20, R9 ;  /* 0x000000140e0b1224 */ /* 0x001fc800078e0209 */
[----:B------:R-:W-:Y:S02]  /*9c80*/  IMAD R11, R2, UR7, R11 ;  /* 0x00000007020b7c24 */ /* 0x000fe4000f8e020b */
[----:B------:R-:W-:-:S05]  /*9c90*/  IMAD R2, R13, UR6, R12 ;  /* 0x000000060d027c24 */ /* 0x000fca000f8e020c */
[----:B------:R-:W-:Y:S02]  /*9ca0*/  SEL R22, R2, R11, !P1 ;  /* 0x0000000b02167207 */ /* 0x000fe40004800000 */
[----:B------:R-:W-:Y:S01]  /*9cb0*/  SEL R19, R11, R2, !P1 ;  /* 0x000000020b137207 */ /* 0x000fe20004800000 */
[----:B------:R-:W-:-:S07]  /*9cc0*/  IMAD.MOV.U32 R2, RZ, RZ, R10 ;  /* 0x000000ffff027224 */ /* 0x000fce00078e000a */
.L_x_300:
[----:B------:R-:W-:Y:S05]  /*9cd0*/  BSYNC B1 ;  /* 0x0000000000017941 */ /* 0x000fea0003800000 */
.L_x_299:
[----:B------:R-:W-:-:S13]  /*9ce0*/  LOP3.LUT P1, RZ, R3, 0xff, RZ, 0xc0, !PT ;  /* 0x000000ff03ff7812 */ /* 0x000fda000782c0ff */
[----:B------:R-:W-:Y:S05]  /*9cf0*/  @P1 BRA `(.L_x_303) ;  /* 0xfffffff400001947 */ /* 0x000fea000383ffff */
[----:B------:R-:W-:Y:S05]  /*9d00*/  BSYNC B0 ;  /* 0x0000000000007941 */ /* 0x000fea0003800000 */
.L_x_291:
[----:B------:R-:W-:-:S03]  /*9d10*/  UMOV UR6, 0xffffffff ;  /* 0xffffffff00067882 */ /* 0x000fc60000000000 */
[----:B------:R-:W-:Y:S05]  /*9d20*/  BRA.DIV UR6, `(.L_x_304) ;  /* 0x0000000606647947 */ /* 0x000fea000b800000 */
[----:B------:R-:W-:-:S13]  /*9d30*/  ELECT P6, URZ, PT ;  /* 0x00000000003f782f */ /* 0x000fda00038c0000 */
.L_x_321:
[----:B------:R-:W-:Y:S04]  /*9d40*/  BSSY B0, `(.L_x_305) ;  /* 0x0000034000007945 */ /* 0x000fe80003800000 */
[----:B------:R-:W-:Y:S05]  /*9d50*/  @!P6 BRA `(.L_x_306) ;  /* 0x0000000000c8e947 */ /* 0x000fea0003800000 */
[----:B------:R-:W-:-:S04]  /*9d60*/  LOP3.LUT R16, R16, 0x2, RZ, 0xfc, !PT ;  /* 0x0000000210107812 */ /* 0x000fc800078efcff */
[----:B------:R-:W-:-:S13]  /*9d70*/  ISETP.NE.AND P0, PT, R16, 0x3, PT ;  /* 0x000000031000780c */ /* 0x000fda0003f05270 */
[----:B------:R-:W-:Y:S05]  /*9d80*/  @!P0 BRA `(.L_x_307) ;  /* 0x0000000000048947 */ /* 0x000fea0003800000 */
[----:B------:R-:W-:Y:S01]  /*9d90*/  BPT.TRAP 0x1 ;  /* 0x000000040000795c */ /* 0x000fe20000300000 */
.L_x_307:
[----:B------:R-:W0:Y:S01]  /*9da0*/  S2R R3, SR_CgaCtaId ;  /* 0x0000000000037919 */ /* 0x000e220000008800 */
[----:B------:R-:W-:Y:S02]  /*9db0*/  MOV R2, 0x400 ;  /* 0x0000040000027802 */ /* 0x000fe40000000f00 */
[----:B------:R-:W-:Y:S02]  /*9dc0*/  SHF.L.U32 R4, R0, 0x1f, RZ ;  /* 0x0000001f00047819 */ /* 0x000fe400000006ff */
[----:B0-----:R-:W-:-:S05]  /*9dd0*/  LEA R2, R3, R2, 0x18 ;  /* 0x0000000203027211 */ /* 0x001fca00078ec0ff */
[----:B------:R-:W-:-:S04]  /*9de0*/  VIADD R2, R2, 0x28 ;  /* 0x0000002802027836 */ /* 0x000fc80000000000 */
[C---:B------:R-:W-:Y:S02]  /*9df0*/  IMAD R9, R7.reuse, 0x8, R2 ;  /* 0x0000000807097824 */ /* 0x040fe400078e0202 */
[----:B------:R-:W-:Y:S02]  /*9e00*/  VIADD R7, R7, 0x1 ;  /* 0x0000000107077836 */ /* 0x000fe40000000000 */
[----:B------:R-:W0:Y:S03]  /*9e10*/  SYNCS.PHASECHK.TRANS64.TRYWAIT P0, [R9+URZ], R4 ;  /* 0x00000004090075a7 */ /* 0x000e26000800017f */
[----:B------:R-:W-:-:S04]  /*9e20*/  ISETP.NE.AND P1, PT, R7, 0x5, PT ;  /* 0x000000050700780c */ /* 0x000fc80003f25270 */
[----:B------:R-:W-:Y:S02]  /*9e30*/  SEL R3, RZ, 0x1, P1 ;  /* 0x00000001ff037807 */ /* 0x000fe40000800000 */
[----:B------:R-:W-:Y:S02]  /*9e40*/  SEL R7, R7, RZ, P1 ;  /* 0x000000ff07077207 */ /* 0x000fe40000800000 */
[----:B------:R-:W-:-:S03]  /*9e50*/  LOP3.LUT R6, R0, R3, RZ, 0x3c, !PT ;  /* 0x0000000300067212 */ /* 0x000fc600078e3cff */
[----:B------:R-:W-:Y:S01]  /*9e60*/  IMAD R8, R7, 0x8, R2 ;  /* 0x0000000807087824 */ /* 0x000fe200078e0202 */
[----:B------:R-:W-:Y:S01]  /*9e70*/  SHF.L.U32 R5, R6, 0x1f, RZ ;  /* 0x0000001f06057819 */ /* 0x000fe200000006ff */
[----:B0-----:R-:W-:Y:S06]  /*9e80*/  @!P0 BRA `(.L_x_308) ;  /* 0x00000004002c8947 */ /* 0x001fec0003800000 */
.L_x_322:
[----:B------:R-:W1:Y:S01]  /*9e90*/  SYNCS.PHASECHK.TRANS64.TRYWAIT P0, [R8+URZ], R5 ;  /* 0x00000005080075a7 */ /* 0x000e62000800017f */
[----:B------:R-:W-:-:S05]  /*9ea0*/  VIADD R0, R7, 0x1 ;  /* 0x0000000107007836 */ /* 0x000fca0000000000 */
[----:B------:R-:W-:-:S04]  /*9eb0*/  ISETP.NE.AND P1, PT, R0, 0x5, PT ;  /* 0x000000050000780c */ /* 0x000fc80003f25270 */
[----:B------:R-:W-:Y:S02]  /*9ec0*/  SEL R3, RZ, 0x1, P1 ;  /* 0x00000001ff037807 */ /* 0x000fe40000800000 */
[----:B------:R-:W-:Y:S02]  /*9ed0*/  SEL R7, R0, RZ, P1 ;  /* 0x000000ff00077207 */ /* 0x000fe40000800000 */
[----:B------:R-:W-:-:S03]  /*9ee0*/  LOP3.LUT R6, R6, R3, RZ, 0x3c, !PT ;  /* 0x0000000306067212 */ /* 0x000fc600078e3cff */
[----:B0-----:R-:W-:Y:S01]  /*9ef0*/  IMAD R9, R7, 0x8, R2 ;  /* 0x0000000807097824 */ /* 0x001fe200078e0202 */
[----:B------:R-:W-:Y:S01]  /*9f00*/  SHF.L.U32 R4, R6, 0x1f, RZ ;  /* 0x0000001f06047819 */ /* 0x000fe200000006ff */
[----:B-1----:R-:W-:Y:S06]  /*9f10*/  @!P0 BRA `(.L_x_309) ;  /* 0x00000004001c8947 */ /* 0x002fec0003800000 */
.L_x_323:
[----:B------:R-:W1:Y:S01]  /*9f20*/  SYNCS.PHASECHK.TRANS64.TRYWAIT P0, [R9+URZ], R4 ;  /* 0x00000004090075a7 */ /* 0x000e62000800017f */
[----:B------:R-:W-:-:S05]  /*9f30*/  VIADD R0, R7, 0x1 ;  /* 0x0000000107007836 */ /* 0x000fca0000000000 */
[----:B------:R-:W-:-:S04]  /*9f40*/  ISETP.NE.AND P1, PT, R0, 0x5, PT ;  /* 0x000000050000780c */ /* 0x000fc80003f25270 */
[----:B------:R-:W-:Y:S02]  /*9f50*/  SEL R3, RZ, 0x1, P1 ;  /* 0x00000001ff037807 */ /* 0x000fe40000800000 */
[----:B------:R-:W-:Y:S02]  /*9f60*/  SEL R7, R0, RZ, P1 ;  /* 0x000000ff00077207 */ /* 0x000fe40000800000 */
[----:B------:R-:W-:-:S03]  /*9f70*/  LOP3.LUT R11, R6, R3, RZ, 0x3c, !PT ;  /* 0x00000003060b7212 */ /* 0x000fc600078e3cff */
[----:B------:R-:W-:Y:S01]  /*9f80*/  IMAD R6, R7, 0x8, R2 ;  /* 0x0000000807067824 */ /* 0x000fe200078e0202 */
[----:B0-----:R-:W-:Y:S01]  /*9f90*/  SHF.L.U32 R5, R11, 0x1f, RZ ;  /* 0x0000001f0b057819 */ /* 0x001fe200000006ff */
[----:B-1----:R-:W-:Y:S06]  /*9fa0*/  @!P0 BRA `(.L_x_310) ;  /* 0x00000004000c8947 */ /* 0x002fec0003800000 */
.L_x_324:
[----:B------:R-:W1:Y:S01]  /*9fb0*/  SYNCS.PHASECHK.TRANS64.TRYWAIT P0, [R6+URZ], R5 ;  /* 0x00000005060075a7 */ /* 0x000e62000800017f */
[----:B------:R-:W-:-:S05]  /*9fc0*/  VIADD R0, R7, 0x1 ;  /* 0x0000000107007836 */ /* 0x000fca0000000000 */
[----:B------:R-:W-:-:S04]  /*9fd0*/  ISETP.NE.AND P1, PT, R0, 0x5, PT ;  /* 0x000000050000780c */ /* 0x000fc80003f25270 */
[----:B0-----:R-:W-:Y:S02]  /*9fe0*/  SEL R4, RZ, 0x1, P1 ;  /* 0x00000001ff047807 */ /* 0x001fe40000800000 */
[----:B------:R-:W-:Y:S02]  /*9ff0*/  SEL R3, R0, RZ, P1 ;  /* 0x000000ff00037207 */ /* 0x000fe40000800000 */
[----:B------:R-:W-:Y:S01]  /*a000*/  LOP3.LUT R0, R11, R4, RZ, 0x3c, !PT ;  /* 0x000000040b007212 */ /* 0x000fe200078e3cff */
[----:B-1----:R-:W-:Y:S06]  /*a010*/  @!P0 BRA `(.L_x_311) ;  /* 0x0000000400048947 */ /* 0x002fec0003800000 */
.L_x_325:
[----:B------:R-:W-:Y:S01]  /*a020*/  IMAD R3, R3, 0x8, R2 ;  /* 0x0000000803037824 */ /* 0x000fe200078e0202 */
[----:B------:R-:W-:-:S07]  /*a030*/  SHF.L.U32 R0, R0, 0x1f, RZ ;  /* 0x0000001f00007819 */ /* 0x000fce00000006ff */
.L_x_312:
[----:B-1----:R1:W2:Y:S02]  /*a040*/  SYNCS.PHASECHK.TRANS64.TRYWAIT P0, [R3+URZ], R0 ;  /* 0x00000000030075a7 */ /* 0x0022a4000800017f */
[----:B--2---:R-:W-:Y:S05]  /*a050*/  @!P0 NANOSLEEP.SYNCS 0x989680 ;  /* 0x009896800000895d */ /* 0x004fea0003900000 */
[----:B------:R-:W2:Y:S02]  /*a060*/  @!P0 SYNCS.PHASECHK.TRANS64 P0, [R3+URZ], R0 ;  /* 0x00000000030085a7 */ /* 0x000ea4000800007f */
[----:B--2---:R-:W-:Y:S05]  /*a070*/  @!P0 BRA `(.L_x_312) ;  /* 0xfffffffc00f08947 */ /* 0x004fea000383ffff */
.L_x_306:
[----:B------:R-:W-:Y:S05]  /*a080*/  BSYNC B0 ;  /* 0x0000000000007941 */ /* 0x000fea0003800000 */
.L_x_305:
[----:B------:R-:W-:Y:S05]  /*a090*/  EXIT ;  /* 0x000000000000794d */ /* 0x000fea0003800000 */
.L_x_15:
[----:B-1----:R1:W2:Y:S02]  /*a0a0*/  SYNCS.PHASECHK.TRANS64.TRYWAIT P0, [R159+URZ], R0 ;  /* 0x000000009f0075a7 */ /* 0x0022a4000800017f */
[----:B--2---:R-:W-:Y:S05]  /*a0b0*/  @!P0 NANOSLEEP.SYNCS 0x989680 ;  /* 0x009896800000895d */ /* 0x004fea0003900000 */
[----:B------:R-:W2:Y:S02]  /*a0c0*/  @!P0 SYNCS.PHASECHK.TRANS64 P0, [R159+URZ], R0 ;  /* 0x000000009f0085a7 */ /* 0x000ea4000800007f */
[----:B--2---:R-:W-:Y:S05]  /*a0d0*/  @!P0 BRA `(.L_x_15) ;  /* 0xfffffffc00f08947 */ /* 0x004fea000383ffff */
[----:B------:R-:W-:Y:S05]  /*a0e0*/  BRA `(.L_x_313) ;  /* 0xffffff7000ec7947 */ /* 0x000fea000383ffff */
.L_x_20:
[----:B--2---:R2:W3:Y:S02]  /*a0f0*/  SYNCS.PHASECHK.TRANS64.TRYWAIT P1, [R3+URZ], R0 ;  /* 0x00000000030075a7 */ /* 0x0044e4000802017f */
[----:B---3--:R-:W-:Y:S05]  /*a100*/  @!P1 NANOSLEEP.SYNCS 0x989680 ;  /* 0x009896800000995d */ /* 0x008fea0003900000 */
[----:B------:R-:W3:Y:S02]  /*a110*/  @!P1 SYNCS.PHASECHK.TRANS64 P1, [R3+URZ], R0 ;  /* 0x00000000030095a7 */ /* 0x000ee4000802007f */
[----:B---3--:R-:W-:Y:S05]  /*a120*/  @!P1 BRA `(.L_x_20) ;  /* 0xfffffffc00f09947 */ /* 0x008fea000383ffff */
[----:B------:R-:W-:Y:S05]  /*a130*/  BRA `(.L_x_19) ;  /* 0xffffff7400587947 */ /* 0x000fea000383ffff */
.L_x_25:
[----:B--2---:R-:W-:-:S04]  /*a140*/  IMAD.U32 R4, RZ, RZ, UR8 ;  /* 0x00000008ff047e24 */ /* 0x004fc8000f8e00ff */
[----:B------:R2:W3:Y:S03]  /*a150*/  SYNCS.PHASECHK.TRANS64.TRYWAIT P1, [R4+URZ], R3 ;  /* 0x00000003040075a7 */ /* 0x0004e6000802017f */
[----:B---3--:R-:W-:Y:S05]  /*a160*/  @!P1 NANOSLEEP.SYNCS 0x989680 ;  /* 0x009896800000995d */ /* 0x008fea0003900000 */
[----:B------:R-:W3:Y:S02]  /*a170*/  @!P1 SYNCS.PHASECHK.TRANS64 P1, [R4+URZ], R3 ;  /* 0x00000003040095a7 */ /* 0x000ee4000802007f */
[----:B---3--:R-:W-:Y:S05]  /*a180*/  @!P1 BRA `(.L_x_25) ;  /* 0xfffffffc00ec9947 */ /* 0x008fea000383ffff */
[----:B------:R-:W-:Y:S05]  /*a190*/  BRA `(.L_x_24) ;  /* 0xffffff7800b47947 */ /* 0x000fea000383ffff */
.L_x_31:
[----:B-1----:R1:W2:Y:S02]  /*a1a0*/  SYNCS.PHASECHK.TRANS64.TRYWAIT P0, [R159+URZ+0x10], R0 ;  /* 0x000010009f0075a7 */ /* 0x0022a4000800017f */
[----:B--2---:R-:W-:Y:S05]  /*a1b0*/  @!P0 NANOSLEEP.SYNCS 0x989680 ;  /* 0x009896800000895d */ /* 0x004fea0003900000 */
[----:B------:R-:W2:Y:S02]  /*a1c0*/  @!P0 SYNCS.PHASECHK.TRANS64 P0, [R159+URZ+0x10], R0 ;  /* 0x000010009f0085a7 */ /* 0x000ea4000800007f */
[----:B--2---:R-:W-:Y:S05]  /*a1d0*/  @!P0 BRA `(.L_x_31) ;  /* 0xfffffffc00f08947 */ /* 0x004fea000383ffff */
[----:B------:R-:W-:Y:S05]  /*a1e0*/  BRA `(.L_x_314) ;  /* 0xffffff8000787947 */ /* 0x000fea000383ffff */
.L_x_292:
[----:B------:R-:W-:Y:S01]  /*a1f0*/  BSSY B1, `(.L_x_315) ;  /* 0x0000006000017945 */ /* 0x000fe20003800000 */
[----:B------:R-:W-:-:S07]  /*a200*/  IMAD.MOV.U32 R15, RZ, RZ, -0x1 ;  /* 0xffffffffff0f7424 */ /* 0x000fce00078e00ff */
[----:B-----5:R-:W-:Y:S05]  /*a210*/  WARPSYNC.COLLECTIVE R15, `(.L_x_316) ;  /* 0x000000000f0c7348 */ /* 0x020fea0003c00000 */
[----:B------:R-:W-:Y:S02]  /*a220*/  ELECT P6, UR62, PT ;  /* 0x00000000003e782f */ /* 0x000fe400038c0000 */
[----:B------:R-:W-:Y:S01]  /*a230*/  MOV R14, UR62 ;  /* 0x0000003e000e7c02 */ /* 0x000fe20008000f00 */
[----:B-----5:R-:W-:Y:S10]  /*a240*/  ENDCOLLECTIVE ;  /* 0x000000000000791b */ /* 0x020ff40003800000 */
.L_x_316:
[----:B------:R-:W-:Y:S05]  /*a250*/  BSYNC B1 ;  /* 0x0000000000017941 */ /* 0x000fea0003800000 */
.L_x_315:
[----:B------:R-:W-:Y:S05]  /*a260*/  BRA `(.L_x_317) ;  /* 0xffffffec00b07947 */ /* 0x000fea000383ffff */
.L_x_295:
[----:B0-----:R0:W1:Y:S02]  /*a270*/  SYNCS.PHASECHK.TRANS64.TRYWAIT P1, [R10+URZ+0x28], R5 ;  /* 0x000028050a0075a7 */ /* 0x001064000802017f */
[----:B-1----:R-:W-:Y:S05]  /*a280*/  @!P1 NANOSLEEP.SYNCS 0x989680 ;  /* 0x009896800000995d */ /* 0x002fea0003900000 */
[----:B------:R-:W1:Y:S02]  /*a290*/  @!P1 SYNCS.PHASECHK.TRANS64 P1, [R10+URZ+0x28], R5 ;  /* 0x000028050a0095a7 */ /* 0x000e64000802007f */
[----:B-1----:R-:W-:Y:S05]  /*a2a0*/  @!P1 BRA `(.L_x_295) ;  /* 0xfffffffc00f09947 */ /* 0x002fea000383ffff */
[----:B------:R-:W-:Y:S05]  /*a2b0*/  BRA `(.L_x_318) ;  /* 0xffffffec00e47947 */ /* 0x000fea000383ffff */
.L_x_304:
[----:B------:R-:W-:Y:S01]  /*a2c0*/  BSSY B0, `(.L_x_319) ;  /* 0x0000006000007945 */ /* 0x000fe20003800000 */
[----:B------:R-:W-:-:S07]  /*a2d0*/  IMAD.MOV.U32 R15, RZ, RZ, -0x1 ;  /* 0xffffffffff0f7424 */ /* 0x000fce00078e00ff */
[----:B-----5:R-:W-:Y:S05]  /*a2e0*/  WARPSYNC.COLLECTIVE R15, `(.L_x_320) ;  /* 0x000000000f0c7348 */ /* 0x020fea0003c00000 */
[----:B------:R-:W-:Y:S02]  /*a2f0*/  ELECT P6, UR62, PT ;  /* 0x00000000003e782f */ /* 0x000fe400038c0000 */
[----:B------:R-:W-:Y:S01]  /*a300*/  MOV R14, UR62 ;  /* 0x0000003e000e7c02 */ /* 0x000fe20008000f00 */
[----:B-----5:R-:W-:Y:S10]  /*a310*/  ENDCOLLECTIVE ;  /* 0x000000000000791b */ /* 0x020ff40003800000 */
.L_x_320:
[----:B------:R-:W-:Y:S05]  /*a320*/  BSYNC B0 ;  /* 0x0000000000007941 */ /* 0x000fea0003800000 */
.L_x_319:
[----:B------:R-:W-:Y:S05]  /*a330*/  BRA `(.L_x_321) ;  /* 0xfffffff800807947 */ /* 0x000fea000383ffff */
.L_x_308:
[----:B0-----:R0:W1:Y:S02]  /*a340*/  SYNCS.PHASECHK.TRANS64.TRYWAIT P0, [R9+URZ], R4 ;  /* 0x00000004090075a7 */ /* 0x001064000800017f */
[----:B-1----:R-:W-:Y:S05]  /*a350*/  @!P0 NANOSLEEP.SYNCS 0x989680 ;  /* 0x009896800000895d */ /* 0x002fea0003900000 */
[----:B------:R-:W1:Y:S02]  /*a360*/  @!P0 SYNCS.PHASECHK.TRANS64 P0, [R9+URZ], R4 ;  /* 0x00000004090085a7 */ /* 0x000e64000800007f */
[----:B-1----:R-:W-:Y:S05]  /*a370*/  @!P0 BRA `(.L_x_308) ;  /* 0xfffffffc00f08947 */ /* 0x002fea000383ffff */
[----:B------:R-:W-:Y:S05]  /*a380*/  BRA `(.L_x_322) ;  /* 0xfffffff800c07947 */ /* 0x000fea000383ffff */
.L_x_309:
[----:B0-----:R0:W1:Y:S02]  /*a390*/  SYNCS.PHASECHK.TRANS64.TRYWAIT P0, [R8+URZ], R5 ;  /* 0x00000005080075a7 */ /* 0x001064000800017f */
[----:B-1----:R-:W-:Y:S05]  /*a3a0*/  @!P0 NANOSLEEP.SYNCS 0x989680 ;  /* 0x009896800000895d */ /* 0x002fea0003900000 */
[----:B------:R-:W1:Y:S02]  /*a3b0*/  @!P0 SYNCS.PHASECHK.TRANS64 P0, [R8+URZ], R5 ;  /* 0x00000005080085a7 */ /* 0x000e64000800007f */
[----:B-1----:R-:W-:Y:S05]  /*a3c0*/  @!P0 BRA `(.L_x_309) ;  /* 0xfffffffc00f08947 */ /* 0x002fea000383ffff */
[----:B------:R-:W-:Y:S05]  /*a3d0*/  BRA `(.L_x_323) ;  /* 0xfffffff800d07947 */ /* 0x000fea000383ffff */
.L_x_310:
[----:B0-----:R0:W1:Y:S02]  /*a3e0*/  SYNCS.PHASECHK.TRANS64.TRYWAIT P0, [R9+URZ], R4 ;  /* 0x00000004090075a7 */ /* 0x001064000800017f */
[----:B-1----:R-:W-:Y:S05]  /*a3f0*/  @!P0 NANOSLEEP.SYNCS 0x989680 ;  /* 0x009896800000895d */ /* 0x002fea0003900000 */
[----:B------:R-:W1:Y:S02]  /*a400*/  @!P0 SYNCS.PHASECHK.TRANS64 P0, [R9+URZ], R4 ;  /* 0x00000004090085a7 */ /* 0x000e64000800007f */
[----:B-1----:R-:W-:Y:S05]  /*a410*/  @!P0 BRA `(.L_x_310) ;  /* 0xfffffffc00f08947 */ /* 0x002fea000383ffff */
[----:B------:R-:W-:Y:S05]  /*a420*/  BRA `(.L_x_324) ;  /* 0xfffffff800e07947 */ /* 0x000fea000383ffff */
.L_x_311:
[----:B0-----:R0:W1:Y:S02]  /*a430*/  SYNCS.PHASECHK.TRANS64.TRYWAIT P0, [R6+URZ], R5 ;  /* 0x00000005060075a7 */ /* 0x001064000800017f */
[----:B-1----:R-:W-:Y:S05]  /*a440*/  @!P0 NANOSLEEP.SYNCS 0x989680 ;  /* 0x009896800000895d */ /* 0x002fea0003900000 */
[----:B------:R-:W1:Y:S02]  /*a450*/  @!P0 SYNCS.PHASECHK.TRANS64 P0, [R6+URZ], R5 ;  /* 0x00000005060085a7 */ /* 0x000e64000800007f */
[----:B-1----:R-:W-:Y:S05]  /*a460*/  @!P0 BRA `(.L_x_311) ;  /* 0xfffffffc00f08947 */ /* 0x002fea000383ffff */
[----:B------:R-:W-:Y:S05]  /*a470*/  BRA `(.L_x_325) ;  /* 0xfffffff800e87947 */ /* 0x000fea000383ffff */
.L_x_326:
[----:B------:R-:W-:-:S00]  /*a480*/  BRA `(.L_x_326) ;  /* 0xfffffffc00fc7947 */ /* 0x000fc0000383ffff */
[----:B------:R-:W-:-:S00]  /*a490*/  NOP ;  /* 0x0000000000007918 */ /* 0x000fc00000000000 */
        /* <DEDUP_REMOVED lines=14> */
.L_x_327:


//--------------------- .nv.global.init           --------------------------
	.section	.nv.global.init,"aw",@progbits
.nv.global.init:
	.type		$str$22,@object
	.size		$str$22,($str$23 - $str$22)
$str$22:
        /*0000*/ 	.byte	0x6b, 0x5f, 0x74, 0x69, 0x6c, 0x65, 0x5f, 0x63, 0x6f, 0x75, 0x6e, 0x74, 0x20, 0x3e, 0x3d, 0x20
        /*0010*/ 	.byte	0x31, 0x00
	.type		$str$23,@object
	.size		$str$23,(__unnamed_1 - $str$23)
$str$23:
        /*0012*/ 	.byte	0x2f, 0x74, 0x6d, 0x70, 0x2f, 0x63, 0x75, 0x74, 0x6c, 0x61, 0x73, 0x73, 0x5f, 0x73, 0x77, 0x65
        /*0022*/ 	.byte	0x65, 0x70, 0x5f, 0x73, 0x72, 0x63, 0x2f, 0x69, 0x6e, 0x63, 0x6c, 0x75, 0x64, 0x65, 0x2f, 0x63
        /*0032*/ 	.byte	0x75, 0x74, 0x6c, 0x61, 0x73, 0x73, 0x2f, 0x67, 0x65, 0x6d, 0x6d, 0x2f, 0x63, 0x6f, 0x6c, 0x6c
        /*0042*/ 	.byte	0x65, 0x63, 0x74, 0x69, 0x76, 0x65, 0x2f, 0x73, 0x6d, 0x39, 0x30, 0x5f, 0x6d, 0x6d, 0x61, 0x5f
        /*0052*/ 	.byte	0x74, 0x6d, 0x61, 0x5f, 0x67, 0x6d, 0x6d, 0x61, 0x5f, 0x73, 0x73, 0x5f, 0x77, 0x61, 0x72, 0x70
        /*0062*/ 	.byte	0x73, 0x70, 0x65, 0x63, 0x69, 0x61, 0x6c, 0x69, 0x7a, 0x65, 0x64, 0x2e, 0x68, 0x70, 0x70, 0x00
	.type		__unnamed_1,@object
	.size		__unnamed_1,(.L_0 - __unnamed_1)
__unnamed_1:
        /*0072*/ 	.byte	0x76, 0x6f, 0x69, 0x64, 0x20, 0x63, 0x75, 0x74, 0x6c, 0x61, 0x73, 0x73, 0x3a, 0x3a, 0x67, 0x65
        /* <DEDUP_REMOVED lines=175> */
.L_0:


//--------------------- .nv.shared._ZN7cutlass13device_kernelINS_4gemm6kernel13GemmUniversalIN4cute5tupleIJiiiiEEENS1_10collective13CollectiveMmaINS1_34MainloopSm90TmaGmmaWarpSpecializedILi5ENS5_IJNS4_1CILi1EEESB_SB_EEENS1_32KernelTmaWarpSpecializedPingpongEEENS5_IJNSA_ILi64EEENSA_ILi256EEESF_EEEfNS5_IJlSB_lEEEfSI_NS4_8TiledMMAINS4_8MMA_AtomIJNS4_4SM904GMMA30MMA_64x256x8_F32TF32TF32_SS_TNILNSM_7ScaleInE1ELSO_1EEEEEENS4_6LayoutISC_NS5_IJNSA_ILi0EEESS_SS_EEEEENS5_IJNS4_10UnderscoreESV_SV_EEEEENS4_13SM90_TMA_LOADENS4_14ComposedLayoutINS4_7SwizzleILi3ELi4ELi3EEENS4_18smem_ptr_flag_bitsILi32EEENSR_INS5_IJNSA_ILi8EEENSA_ILi32EEEEEENS5_IJS15_SB_EEEEEEEvNS4_8identityESY_S19_vS1A_EENS_8epilogue10collective6detail29Sm90TmaWarpSpecializedAdapterINS1D_15DefaultEpilogueIfSI_SI_NS1C_6thread17LinearCombinationIfLi1EffLNS1H_9ScaleType4KindE0ELNS_15FloatRoundStyleE2EfEENS1_15EpilogueDefaultEEEEEvvEEEEvNT_6ParamsE --------------------------
	.section	.nv.shared._ZN7cutlass13device_kernelINS_4gemm6kernel13GemmUniversalIN4cute5tupleIJiiiiEEENS1_10collective13CollectiveMmaINS1_34MainloopSm90TmaGmmaWarpSpecializedILi5ENS5_IJNS4_1CILi1EEESB_SB_EEENS1_32KernelTmaWarpSpecializedPingpongEEENS5_IJNSA_ILi64EEENSA_ILi256EEESF_EEEfNS5_IJlSB_lEEEfSI_NS4_8TiledMMAINS4_8MMA_AtomIJNS4_4SM904GMMA30MMA_64x256x8_F32TF32TF32_SS_TNILNSM_7ScaleInE1ELSO_1EEEEEENS4_6LayoutISC_NS5_IJNSA_ILi0EEESS_SS_EEEEENS5_IJNS4_10UnderscoreESV_SV_EEEEENS4_13SM90_TMA_LOADENS4_14ComposedLayoutINS4_7SwizzleILi3ELi4ELi3EEENS4_18smem_ptr_flag_bitsILi32EEENSR_INS5_IJNSA_ILi8EEENSA_ILi32EEEEEENS5_IJS15_SB_EEEEEEEvNS4_8identityESY_S19_vS1A_EENS_8epilogue10collective6detail29Sm90TmaWarpSpecializedAdapterINS1D_15DefaultEpilogueIfSI_SI_NS1C_6thread17LinearCombinationIfLi1EffLNS1H_9ScaleType4KindE0ELNS_15FloatRoundStyleE2EfEENS1_15EpilogueDefaultEEEEEvvEEEEvNT_6ParamsE,"aw",@nobits
	.sectionflags	@""
	.align	16
	.zero		1024


//--------------------- .nv.shared.reserved.0     --------------------------
	.section	.nv.shared.reserved.0,"aw",@nobits
	.weak		__nv_reservedSMEM_offset_0_alias
	.size		__nv_reservedSMEM_offset_0_alias, 0, 0
	.other		__nv_reservedSMEM_offset_0_alias,@"STO_CUDA_RESERVED_SHARED STV_DEFAULT"
__nv_reservedSMEM_offset_0_alias:
	.zero		0


//--------------------- .nv.global                --------------------------
	.section	.nv.global,"aw",@nobits
.nv.global:
	.type		_ZN40_INTERNAL_96f3cad8_4_k_cu_e236556c_213154cute1_E,@object
	.size		_ZN40_INTERNAL_96f3cad8_4_k_cu_e236556c_213154cute1_E,(_ZN40_INTERNAL_96f3cad8_4_k_cu_e236556c_213154cuda3std3__45__cpo6cbeginE - _ZN40_INTERNAL_96f3cad8_4_k_cu_e236556c_213154cute1_E)
_ZN40_INTERNAL_96f3cad8_4_k_cu_e236556c_213154cute1_E:
	.zero		1
	.type		_ZN40_INTERNAL_96f3cad8_4_k_cu_e236556c_213154cuda3std3__45__cpo6cbeginE,@object
	.size		_ZN40_INTERNAL_96f3cad8_4_k_cu_e236556c_213154cuda3std3__45__cpo6cbeginE,(_ZN40_INTERNAL_96f3cad8_4_k_cu_e236556c_213154cuda3std3__48in_placeE - _ZN40_INTERNAL_96f3cad8_4_k_cu_e236556c_213154cuda3std3__45__cpo6cbeginE)
_ZN40_INTERNAL_96f3cad8_4_k_cu_e236556c_213154cuda3std3__45__cpo6cbeginE:
	.zero		1
	.type		_ZN40_INTERNAL_96f3cad8_4_k_cu_e236556c_213154cuda3std3__48in_placeE,@object
	.size		_ZN40_INTERNAL_96f3cad8_4_k_cu_e236556c_213154cuda3std3__48in_placeE,(_ZN40_INTERNAL_96f3cad8_4_k_cu_e236556c_213154cuda3std6ranges3__45__cpo9iter_moveE - _ZN40_INTERNAL_96f3cad8_4_k_cu_e236556c_213154cuda3std3__48in_placeE)
_ZN40_INTERNAL_96f3cad8_4_k_cu_e236556c_213154cuda3std3__48in_placeE:
	.zero		1
	.type		_ZN40_INTERNAL_96f3cad8_4_k_cu_e236556c_213154cuda3std6ranges3__45__cpo9iter_moveE,@object
	.size		_ZN40_INTERNAL_96f3cad8_4_k_cu_e236556c_213154cuda3std6ranges3__45__cpo9iter_moveE,(_ZN40_INTERNAL_96f3cad8_4_k_cu_e236556c_213154cuda3std3__45__cpo5beginE - _ZN40_INTERNAL_96f3cad8_4_k_cu_e236556c_213154cuda3std6ranges3__45__cpo9iter_moveE)
_ZN40_INTERNAL_96f3cad8_4_k_cu_e236556c_213154cuda3std6ranges3__45__cpo9iter_moveE:
	.zero		1
	.type		_ZN40_INTERNAL_96f3cad8_4_k_cu_e236556c_213154cuda3std3__45__cpo5beginE,@object
	.size		_ZN40_INTERNAL_96f3cad8_4_k_cu_e236556c_213154cuda3std3__45__cpo5beginE,(_ZN40_INTERNAL_96f3cad8_4_k_cu_e236556c_213154cuda3std3__442_GLOBAL__N__96f3cad8_4_k_cu_e236556c_213156ignoreE - _ZN40_INTERNAL_96f3cad8_4_k_cu_e236556c_213154cuda3std3__45__cpo5beginE)
_ZN40_INTERNAL_96f3cad8_4_k_cu_e236556c_213154cuda3std3__45__cpo5beginE:
	.zero		1
	.type		_ZN40_INTERNAL_96f3cad8_4_k_cu_e236556c_213154cuda3std3__442_GLOBAL__N__96f3cad8_4_k_cu_e236556c_213156ignoreE,@object
	.size		_ZN40_INTERNAL_96f3cad8_4_k_cu_e236556c_213154cuda3std3__442_GLOBAL__N__96f3cad8_4_k_cu_e236556c_213156ignoreE,(_ZN40_INTERNAL_96f3cad8_4_k_cu_e236556c_213154cute7productE - _ZN40_INTERNAL_96f3cad8_4_k_cu_e236556c_213154cuda3std3__442_GLOBAL__N__96f3cad8_4_k_cu_e236556c_213156ignoreE)
_ZN40_INTERNAL_96f3cad8_4_k_cu_e236556c_213154cuda3std3__442_GLOBAL__N__96f3cad8_4_k_cu_e236556c_213156ignoreE:
	.zero		1
	.type		_ZN40_INTERNAL_96f3cad8_4_k_cu_e236556c_213154cute7productE,@object
	.size		_ZN40_INTERNAL_96f3cad8_4_k_cu_e236556c_213154cute7productE,(_ZN40_INTERNAL_96f3cad8_4_k_cu_e236556c_213154cuda3std3__45__cpo3endE - _ZN40_INTERNAL_96f3cad8_4_k_cu_e236556c_213154cute7productE)
_ZN40_INTERNAL_96f3cad8_4_k_cu_e236556c_213154cute7productE:
	.zero		1
	.type		_ZN40_INTERNAL_96f3cad8_4_k_cu_e236556c_213154cuda3std3__45__cpo3endE,@object
	.size		_ZN40_INTERNAL_96f3cad8_4_k_cu_e236556c_213154cuda3std3__45__cpo3endE,(_ZN40_INTERNAL_96f3cad8_4_k_cu_e236556c_213154cuda3std3__419piecewise_constructE - _ZN40_INTERNAL_96f3cad8_4_k_cu_e236556c_213154cuda3std3__45__cpo3endE)
_ZN40_INTERNAL_96f3cad8_4_k_cu_e236556c_213154cuda3std3__45__cpo3endE:
	.zero		1
	.type		_ZN40_INTERNAL_96f3cad8_4_k_cu_e236556c_213154cuda3std3__419piecewise_constructE,@object
	.size		_ZN40_INTERNAL_96f3cad8_4_k_cu_e236556c_213154cuda3std3__419piecewise_constructE,(_ZN40_INTERNAL_96f3cad8_4_k_cu_e236556c_213154cuda3std3__45__cpo4cendE - _ZN40_INTERNAL_96f3cad8_4_k_cu_e236556c_213154cuda3std3__419piecewise_constructE)
_ZN40_INTERNAL_96f3cad8_4_k_cu_e236556c_213154cuda3std3__419piecewise_constructE:
	.zero		1
	.type		_ZN40_INTERNAL_96f3cad8_4_k_cu_e236556c_213154cuda3std3__45__cpo4cendE,@object
	.size		_ZN40_INTERNAL_96f3cad8_4_k_cu_e236556c_213154cuda3std3__45__cpo4cendE,(_ZN40_INTERNAL_96f3cad8_4_k_cu_e236556c_213154cuda3std6ranges3__45__cpo4swapE - _ZN40_INTERNAL_96f3cad8_4_k_cu_e236556c_213154cuda3std3__45__cpo4cendE)
_ZN40_INTERNAL_96f3cad8_4_k_cu_e236556c_213154cuda3std3__45__cpo4cendE:
	.zero		1
	.type		_ZN40_INTERNAL_96f3cad8_4_k_cu_e236556c_213154cuda3std6ranges3__45__cpo4swapE,@object
	.size		_ZN40_INTERNAL_96f3cad8_4_k_cu_e236556c_213154cuda3std6ranges3__45__cpo4swapE,(.L_8 - _ZN40_INTERNAL_96f3cad8_4_k_cu_e236556c_213154cuda3std6ranges3__45__cpo4swapE)
_ZN40_INTERNAL_96f3cad8_4_k_cu_e236556c_213154cuda3std6ranges3__45__cpo4swapE:
	.zero		1
.L_8:


//--------------------- .nv.constant0._ZN7cutlass13device_kernelINS_4gemm6kernel13GemmUniversalIN4cute5tupleIJiiiiEEENS1_10collective13CollectiveMmaINS1_34MainloopSm90TmaGmmaWarpSpecializedILi5ENS5_IJNS4_1CILi1EEESB_SB_EEENS1_32KernelTmaWarpSpecializedPingpongEEENS5_IJNSA_ILi64EEENSA_ILi256EEESF_EEEfNS5_IJlSB_lEEEfSI_NS4_8TiledMMAINS4_8MMA_AtomIJNS4_4SM904GMMA30MMA_64x256x8_F32TF32TF32_SS_TNILNSM_7ScaleInE1ELSO_1EEEEEENS4_6LayoutISC_NS5_IJNSA_ILi0EEESS_SS_EEEEENS5_IJNS4_10UnderscoreESV_SV_EEEEENS4_13SM90_TMA_LOADENS4_14ComposedLayoutINS4_7SwizzleILi3ELi4ELi3EEENS4_18smem_ptr_flag_bitsILi32EEENSR_INS5_IJNSA_ILi8EEENSA_ILi32EEEEEENS5_IJS15_SB_EEEEEEEvNS4_8identityESY_S19_vS1A_EENS_8epilogue10collective6detail29Sm90TmaWarpSpecializedAdapterINS1D_15DefaultEpilogueIfSI_SI_NS1C_6thread17LinearCombinationIfLi1EffLNS1H_9ScaleType4KindE0ELNS_15FloatRoundStyleE2EfEENS1_15EpilogueDefaultEEEEEvvEEEEvNT_6ParamsE --------------------------
	.section	.nv.constant0._ZN7cutlass13device_kernelINS_4gemm6kernel13GemmUniversalIN4cute5tupleIJiiiiEEENS1_10collective13CollectiveMmaINS1_34MainloopSm90TmaGmmaWarpSpecializedILi5ENS5_IJNS4_1CILi1EEESB_SB_EEENS1_32KernelTmaWarpSpecializedPingpongEEENS5_IJNSA_ILi64EEENSA_ILi256EEESF_EEEfNS5_IJlSB_lEEEfSI_NS4_8TiledMMAINS4_8MMA_AtomIJNS4_4SM904GMMA30MMA_64x256x8_F32TF32TF32_SS_TNILNSM_7ScaleInE1ELSO_1EEEEEENS4_6LayoutISC_NS5_IJNSA_ILi0EEESS_SS_EEEEENS5_IJNS4_10UnderscoreESV_SV_EEEEENS4_13SM90_TMA_LOADENS4_14ComposedLayoutINS4_7SwizzleILi3ELi4ELi3EEENS4_18smem_ptr_flag_bitsILi32EEENSR_INS5_IJNSA_ILi8EEENSA_ILi32EEEEEENS5_IJS15_SB_EEEEEEEvNS4_8identityESY_S19_vS1A_EENS_8epilogue10collective6detail29Sm90TmaWarpSpecializedAdapterINS1D_15DefaultEpilogueIfSI_SI_NS1C_6thread17LinearCombinationIfLi1EffLNS1H_9ScaleType4KindE0ELNS_15FloatRoundStyleE2EfEENS1_15EpilogueDefaultEEEEEvvEEEEvNT_6ParamsE,"a",@progbits
	.sectionflags	@""
	.align	4
.nv.constant0._ZN7cutlass13device_kernelINS_4gemm6kernel13GemmUniversalIN4cute5tupleIJiiiiEEENS1_10collective13CollectiveMmaINS1_34MainloopSm90TmaGmmaWarpSpecializedILi5ENS5_IJNS4_1CILi1EEESB_SB_EEENS1_32KernelTmaWarpSpecializedPingpongEEENS5_IJNSA_ILi64EEENSA_ILi256EEESF_EEEfNS5_IJlSB_lEEEfSI_NS4_8TiledMMAINS4_8MMA_AtomIJNS4_4SM904GMMA30MMA_64x256x8_F32TF32TF32_SS_TNILNSM_7ScaleInE1ELSO_1EEEEEENS4_6LayoutISC_NS5_IJNSA_ILi0EEESS_SS_EEEEENS5_IJNS4_10UnderscoreESV_SV_EEEEENS4_13SM90_TMA_LOADENS4_14ComposedLayoutINS4_7SwizzleILi3ELi4ELi3EEENS4_18smem_ptr_flag_bitsILi32EEENSR_INS5_IJNSA_ILi8EEENSA_ILi32EEEEEENS5_IJS15_SB_EEEEEEEvNS4_8identityESY_S19_vS1A_EENS_8epilogue10collective6detail29Sm90TmaWarpSpecializedAdapterINS1D_15DefaultEpilogueIfSI_SI_NS1C_6thread17LinearCombinationIfLi1EffLNS1H_9ScaleType4KindE0ELNS_15FloatRoundStyleE2EfEENS1_15EpilogueDefaultEEEEEvvEEEEvNT_6ParamsE:
	.zero		1664


//--------------------- SYMBOLS --------------------------

	.type		.nv.reservedSmem.offset0,@object
	.size		.nv.reservedSmem.offset0,0x4
	.type		__assertfail,@function
